// auto-generated by cutlass_sweep.gemm — config: {"arch": "sm_100", "cluster_m": 1, "cluster_n": 1, "dtype": "e4m3", "stages": 5, "tile_k": 128, "tile_m": 64, "tile_n": 128}
#include "cutlass/cutlass.h"
#include "cutlass/gemm/collective/collective_builder.hpp"
#include "cutlass/gemm/device/gemm_universal_adapter.h"
#include "cutlass/gemm/kernel/gemm_universal.hpp"
#include "cutlass/epilogue/collective/collective_builder.hpp"

using ElemA = cutlass::float_e4m3_t;
using ElemB = cutlass::float_e4m3_t;
using ElemCD = cutlass::float_e4m3_t;
using Acc  = float;
using TileShape    = cute::Shape<cute::_64, cute::_128, cute::_128>;
using ClusterShape = cute::Shape<cute::_1, cute::_1, cute::_1>;

using CollectiveEpilogue = typename cutlass::epilogue::collective::CollectiveBuilder<
    cutlass::arch::Sm100, cutlass::arch::OpClassTensorOp,
    TileShape, ClusterShape,
    cutlass::epilogue::collective::EpilogueTileAuto,
    Acc, Acc,
    ElemCD, cutlass::layout::RowMajor, 128 / cutlass::sizeof_bits<ElemCD>::value,
    ElemCD, cutlass::layout::RowMajor, 128 / cutlass::sizeof_bits<ElemCD>::value,
    cutlass::epilogue::collective::EpilogueScheduleAuto
  >::CollectiveOp;

using CollectiveMainloop = typename cutlass::gemm::collective::CollectiveBuilder<
    cutlass::arch::Sm100, cutlass::arch::OpClassTensorOp,
    ElemA, cutlass::layout::RowMajor, 128 / cutlass::sizeof_bits<ElemA>::value,
    ElemB, cutlass::layout::ColumnMajor, 128 / cutlass::sizeof_bits<ElemB>::value,
    Acc,
    TileShape, ClusterShape,
    cutlass::gemm::collective::StageCount<5>,
    cutlass::gemm::collective::KernelScheduleAuto
  >::CollectiveOp;

using GemmKernel = cutlass::gemm::kernel::GemmUniversal<
    cute::Shape<int,int,int,int>,
    CollectiveMainloop,
    CollectiveEpilogue
>;
using Gemm = cutlass::gemm::device::GemmUniversalAdapter<GemmKernel>;

// Force the device kernel symbol into the cubin without needing a host main.
auto* _anchor = &cutlass::device_kernel<GemmKernel>;


// ===== COMPILED SASS (sm_100a) =====

	.target	sm_100a

	.elftype	@"ET_EXEC"


//--------------------- .note.nv.tkinfo           --------------------------
	.section	.note.nv.tkinfo,"",@"SHT_NOTE"
	.sectionflags	@"SHF_NOTE_NV_TKINFO"
	.tkinfo
        /*0018*/ 	.word	0x00000002
        /*0030*/ 	.string	""
        /*0030*/ 	.string	"ptxas"
        /*0030*/ 	.string	"Cuda compilation tools, release 13.0, V13.0.88"
        /*0030*/ 	.string	"Build cuda_13.0.r13.0/compiler.36424714_0"
        /*0030*/ 	.string	"-arch sm_100a -m 64 "



//--------------------- .note.nv.cuinfo           --------------------------
	.section	.note.nv.cuinfo,"",@"SHT_NOTE"
	.sectionflags	@"SHF_NOTE_NV_CUINFO"
        /*0018*/ 	.short	0x0002
        /*001a*/ 	.short	0x0064
        /*001c*/ 	.short	0x0082
	.zero		2


//--------------------- .nv.info                  --------------------------
	.section	.nv.info,"",@"SHT_CUDA_INFO"
	.align	4


	//----- nvinfo : EIATTR_REGCOUNT
	.align		4
        /*0000*/ 	.byte	0x04, 0x2f
        /*0002*/ 	.short	(.L_19 - .L_18)
	.align		4
.L_18:
        /*0004*/ 	.word	index@(_ZN7cutlass13device_kernelINS_4gemm6kernel13GemmUniversalIN4cute5tupleIJiiiiEEENS1_10collective13CollectiveMmaINS1_35MainloopSm100TmaUmmaWarpSpecializedILi5ELi2ELi4ENS5_IJNS4_1CILi1EEESB_SB_EEEEENS5_IJNSA_ILi64EEENSA_ILi128EEESF_EEENS_12float_e4m3_tENS5_IJlSB_lEEESH_SI_NS4_8TiledMMAINS4_8MMA_AtomIJNS4_10MMA_TraitsINS4_19SM100_MMA_F8F6F4_SSEJSH_SH_fSE_SF_NS4_17integral_constantINS4_4UMMA5MajorELSP_0EEESQ_NSN_INSO_7ScaleInELSR_0EEESS_EEEEEENS4_6LayoutISC_NS5_IJNSA_ILi0EEESW_SW_EEEEENS5_IJNS4_10UnderscoreESZ_SZ_EEEEENS4_13SM90_TMA_LOADENS4_14ComposedLayoutINS4_7SwizzleILi3ELi4ELi3EEENS4_18smem_ptr_flag_bitsILi8EEENSV_INS5_IJNSA_ILi8EEESF_EEENS5_IJSF_SB_EEEEEEEvNS4_8identityES12_S1C_vS1D_EENS_8epilogue10collective18CollectiveEpilogueINS1F_23Sm100TmaWarpSpecializedILi2ELi2ELi32ELb0ELb0EEEJSG_NS5_IJNSV_ISE_SB_EES1K_EEESH_SI_SH_SI_NS1F_6fusion15FusionCallbacksIS1J_NS1M_17LinearCombinationISH_fSH_fLNS_15FloatRoundStyleE2EEESG_S1L_JEEENS4_5SM1004TMEM4LOAD26SM100_TMEM_LOAD_16dp32b32xES12_NS13_INS14_ILi2ELi4ELi3EEES17_NSV_INS5_IJS18_SE_EEENS5_IJSE_SB_EEEEEEENS4_39AutoVectorizingCopyWithAssumedAlignmentILi128EEENS4_14SM90_TMA_STOREES20_S22_S22_EEEvvEEEEvNT_6ParamsE)
        /*0008*/ 	.word	0x00000080


	//----- nvinfo : EIATTR_FRAME_SIZE
	.align		4
.L_19:
        /*000c*/ 	.byte	0x04, 0x11
        /*000e*/ 	.short	(.L_21 - .L_20)
	.align		4
.L_20:
        /*0010*/ 	.word	index@($__internal_2_$__cuda_sm10x_tcgen05_guardrail_trap_unallocated_columns_being_dealloced)
        /*0014*/ 	.word	0x00000000


	//----- nvinfo : EIATTR_FRAME_SIZE
	.align		4
.L_21:
        /*0018*/ 	.byte	0x04, 0x11
        /*001a*/ 	.short	(.L_23 - .L_22)
	.align		4
.L_22:
        /*001c*/ 	.word	index@($__internal_1_$__cuda_sm10x_tcgen05_guardrail_trap_phase_invalid_during_alloc)
        /*0020*/ 	.word	0x00000000


	//----- nvinfo : EIATTR_FRAME_SIZE
	.align		4
.L_23:
        /*0024*/ 	.byte	0x04, 0x11
        /*0026*/ 	.short	(.L_25 - .L_24)
	.align		4
.L_24:
        /*0028*/ 	.word	index@($__internal_0_$__cuda_sm10x_tcgen05_guardrail_trap_col_being_dealloced_not_returned_by_alloc)
        /*002c*/ 	.word	0x00000000


	//----- nvinfo : EIATTR_FRAME_SIZE
	.align		4
.L_25:
        /*0030*/ 	.byte	0x04, 0x11
        /*0032*/ 	.short	(.L_27 - .L_26)
	.align		4
.L_26:
        /*0034*/ 	.word	index@(_ZN7cutlass13device_kernelINS_4gemm6kernel13GemmUniversalIN4cute5tupleIJiiiiEEENS1_10collective13CollectiveMmaINS1_35MainloopSm100TmaUmmaWarpSpecializedILi5ELi2ELi4ENS5_IJNS4_1CILi1EEESB_SB_EEEEENS5_IJNSA_ILi64EEENSA_ILi128EEESF_EEENS_12float_e4m3_tENS5_IJlSB_lEEESH_SI_NS4_8TiledMMAINS4_8MMA_AtomIJNS4_10MMA_TraitsINS4_19SM100_MMA_F8F6F4_SSEJSH_SH_fSE_SF_NS4_17integral_constantINS4_4UMMA5MajorELSP_0EEESQ_NSN_INSO_7ScaleInELSR_0EEESS_EEEEEENS4_6LayoutISC_NS5_IJNSA_ILi0EEESW_SW_EEEEENS5_IJNS4_10UnderscoreESZ_SZ_EEEEENS4_13SM90_TMA_LOADENS4_14ComposedLayoutINS4_7SwizzleILi3ELi4ELi3EEENS4_18smem_ptr_flag_bitsILi8EEENSV_INS5_IJNSA_ILi8EEESF_EEENS5_IJSF_SB_EEEEEEEvNS4_8identityES12_S1C_vS1D_EENS_8epilogue10collective18CollectiveEpilogueINS1F_23Sm100TmaWarpSpecializedILi2ELi2ELi32ELb0ELb0EEEJSG_NS5_IJNSV_ISE_SB_EES1K_EEESH_SI_SH_SI_NS1F_6fusion15FusionCallbacksIS1J_NS1M_17LinearCombinationISH_fSH_fLNS_15FloatRoundStyleE2EEESG_S1L_JEEENS4_5SM1004TMEM4LOAD26SM100_TMEM_LOAD_16dp32b32xES12_NS13_INS14_ILi2ELi4ELi3EEES17_NSV_INS5_IJS18_SE_EEENS5_IJSE_SB_EEEEEEENS4_39AutoVectorizingCopyWithAssumedAlignmentILi128EEENS4_14SM90_TMA_STOREES20_S22_S22_EEEvvEEEEvNT_6ParamsE)
        /*0038*/ 	.word	0x00000000


	//----- nvinfo : EIATTR_MIN_STACK_SIZE
	.align		4
.L_27:
        /*003c*/ 	.byte	0x04, 0x12
        /*003e*/ 	.short	(.L_29 - .L_28)
	.align		4
.L_28:
        /*0040*/ 	.word	index@(_ZN7cutlass13device_kernelINS_4gemm6kernel13GemmUniversalIN4cute5tupleIJiiiiEEENS1_10collective13CollectiveMmaINS1_35MainloopSm100TmaUmmaWarpSpecializedILi5ELi2ELi4ENS5_IJNS4_1CILi1EEESB_SB_EEEEENS5_IJNSA_ILi64EEENSA_ILi128EEESF_EEENS_12float_e4m3_tENS5_IJlSB_lEEESH_SI_NS4_8TiledMMAINS4_8MMA_AtomIJNS4_10MMA_TraitsINS4_19SM100_MMA_F8F6F4_SSEJSH_SH_fSE_SF_NS4_17integral_constantINS4_4UMMA5MajorELSP_0EEESQ_NSN_INSO_7ScaleInELSR_0EEESS_EEEEEENS4_6LayoutISC_NS5_IJNSA_ILi0EEESW_SW_EEEEENS5_IJNS4_10UnderscoreESZ_SZ_EEEEENS4_13SM90_TMA_LOADENS4_14ComposedLayoutINS4_7SwizzleILi3ELi4ELi3EEENS4_18smem_ptr_flag_bitsILi8EEENSV_INS5_IJNSA_ILi8EEESF_EEENS5_IJSF_SB_EEEEEEEvNS4_8identityES12_S1C_vS1D_EENS_8epilogue10collective18CollectiveEpilogueINS1F_23Sm100TmaWarpSpecializedILi2ELi2ELi32ELb0ELb0EEEJSG_NS5_IJNSV_ISE_SB_EES1K_EEESH_SI_SH_SI_NS1F_6fusion15FusionCallbacksIS1J_NS1M_17LinearCombinationISH_fSH_fLNS_15FloatRoundStyleE2EEESG_S1L_JEEENS4_5SM1004TMEM4LOAD26SM100_TMEM_LOAD_16dp32b32xES12_NS13_INS14_ILi2ELi4ELi3EEES17_NSV_INS5_IJS18_SE_EEENS5_IJSE_SB_EEEEEEENS4_39AutoVectorizingCopyWithAssumedAlignmentILi128EEENS4_14SM90_TMA_STOREES20_S22_S22_EEEvvEEEEvNT_6ParamsE)
        /*0044*/ 	.word	0x00000000
.L_29:


//--------------------- .nv.compat                --------------------------
	.section	.nv.compat,"",@"SHT_CUDA_COMPAT_INFO"
	.align	4
        /*0000*/ 	.byte	0x02, 0x09, 0x01, 0x00, 0x02, 0x02, 0x02, 0x00, 0x02, 0x05, 0x05, 0x00, 0x03, 0x07, 0x01, 0x01
        /*0010*/ 	.byte	0x02, 0x03, 0x01, 0x00, 0x02, 0x06, 0x01, 0x00, 0x04, 0x0b, 0x08, 0x00, 0x09, 0x00, 0x00, 0x00
        /*0020*/ 	.byte	0x00, 0x00, 0x00, 0x00


//--------------------- .nv.info._ZN7cutlass13device_kernelINS_4gemm6kernel13GemmUniversalIN4cute5tupleIJiiiiEEENS1_10collective13CollectiveMmaINS1_35MainloopSm100TmaUmmaWarpSpecializedILi5ELi2ELi4ENS5_IJNS4_1CILi1EEESB_SB_EEEEENS5_IJNSA_ILi64EEENSA_ILi128EEESF_EEENS_12float_e4m3_tENS5_IJlSB_lEEESH_SI_NS4_8TiledMMAINS4_8MMA_AtomIJNS4_10MMA_TraitsINS4_19SM100_MMA_F8F6F4_SSEJSH_SH_fSE_SF_NS4_17integral_constantINS4_4UMMA5MajorELSP_0EEESQ_NSN_INSO_7ScaleInELSR_0EEESS_EEEEEENS4_6LayoutISC_NS5_IJNSA_ILi0EEESW_SW_EEEEENS5_IJNS4_10UnderscoreESZ_SZ_EEEEENS4_13SM90_TMA_LOADENS4_14ComposedLayoutINS4_7SwizzleILi3ELi4ELi3EEENS4_18smem_ptr_flag_bitsILi8EEENSV_INS5_IJNSA_ILi8EEESF_EEENS5_IJSF_SB_EEEEEEEvNS4_8identityES12_S1C_vS1D_EENS_8epilogue10collective18CollectiveEpilogueINS1F_23Sm100TmaWarpSpecializedILi2ELi2ELi32ELb0ELb0EEEJSG_NS5_IJNSV_ISE_SB_EES1K_EEESH_SI_SH_SI_NS1F_6fusion15FusionCallbacksIS1J_NS1M_17LinearCombinationISH_fSH_fLNS_15FloatRoundStyleE2EEESG_S1L_JEEENS4_5SM1004TMEM4LOAD26SM100_TMEM_LOAD_16dp32b32xES12_NS13_INS14_ILi2ELi4ELi3EEES17_NSV_INS5_IJS18_SE_EEENS5_IJSE_SB_EEEEEEENS4_39AutoVectorizingCopyWithAssumedAlignmentILi128EEENS4_14SM90_TMA_STOREES20_S22_S22_EEEvvEEEEvNT_6ParamsE --------------------------
	.section	.nv.info._ZN7cutlass13device_kernelINS_4gemm6kernel13GemmUniversalIN4cute5tupleIJiiiiEEENS1_10collective13CollectiveMmaINS1_35MainloopSm100TmaUmmaWarpSpecializedILi5ELi2ELi4ENS5_IJNS4_1CILi1EEESB_SB_EEEEENS5_IJNSA_ILi64EEENSA_ILi128EEESF_EEENS_12float_e4m3_tENS5_IJlSB_lEEESH_SI_NS4_8TiledMMAINS4_8MMA_AtomIJNS4_10MMA_TraitsINS4_19SM100_MMA_F8F6F4_SSEJSH_SH_fSE_SF_NS4_17integral_constantINS4_4UMMA5MajorELSP_0EEESQ_NSN_INSO_7ScaleInELSR_0EEESS_EEEEEENS4_6LayoutISC_NS5_IJNSA_ILi0EEESW_SW_EEEEENS5_IJNS4_10UnderscoreESZ_SZ_EEEEENS4_13SM90_TMA_LOADENS4_14ComposedLayoutINS4_7SwizzleILi3ELi4ELi3EEENS4_18smem_ptr_flag_bitsILi8EEENSV_INS5_IJNSA_ILi8EEESF_EEENS5_IJSF_SB_EEEEEEEvNS4_8identityES12_S1C_vS1D_EENS_8epilogue10collective18CollectiveEpilogueINS1F_23Sm100TmaWarpSpecializedILi2ELi2ELi32ELb0ELb0EEEJSG_NS5_IJNSV_ISE_SB_EES1K_EEESH_SI_SH_SI_NS1F_6fusion15FusionCallbacksIS1J_NS1M_17LinearCombinationISH_fSH_fLNS_15FloatRoundStyleE2EEESG_S1L_JEEENS4_5SM1004TMEM4LOAD26SM100_TMEM_LOAD_16dp32b32xES12_NS13_INS14_ILi2ELi4ELi3EEES17_NSV_INS5_IJS18_SE_EEENS5_IJSE_SB_EEEEEEENS4_39AutoVectorizingCopyWithAssumedAlignmentILi128EEENS4_14SM90_TMA_STOREES20_S22_S22_EEEvvEEEEvNT_6ParamsE,"",@"SHT_CUDA_INFO"
	.sectionflags	@""
	.align	4


	//----- nvinfo : EIATTR_CUDA_API_VERSION
	.align		4
        /*0000*/ 	.byte	0x04, 0x37
        /*0002*/ 	.short	(.L_31 - .L_30)
.L_30:
        /*0004*/ 	.word	0x00000082


	//----- nvinfo : EIATTR_KPARAM_INFO
	.align		4
.L_31:
        /*0008*/ 	.byte	0x04, 0x17
        /*000a*/ 	.short	(.L_33 - .L_32)
.L_32:
        /*000c*/ 	.word	0x00000000
        /*0010*/ 	.short	0x0000
        /*0012*/ 	.short	0x0000
        /*0014*/ 	.byte	0x00, 0xf0, 0x01, 0x20


	//----- nvinfo : EIATTR_AT_ENTRY_FRAGMENTS
	.align		4
.L_33:
        /*0018*/ 	.byte	0x04, 0x4f
        /*001a*/ 	.short	(.L_35 - .L_34)


	//   ....[0]....
.L_34:
        /*001c*/ 	.word	0x00000006


	//----- nvinfo : EIATTR_RESERVED_SMEM_USED
	.align		4
.L_35:
        /*0020*/ 	.byte	0x01, 0x41
	.zero		2


	//----- nvinfo : EIATTR_SPARSE_MMA_MASK
	.align		4
        /*0024*/ 	.byte	0x03, 0x50
        /*0026*/ 	.short	0x0000


	//----- nvinfo : EIATTR_TCGEN05_1CTA_USED
	.align		4
        /*0028*/ 	.byte	0x01, 0x51
	.zero		2


	//----- nvinfo : EIATTR_MAXREG_COUNT
	.align		4
        /*002c*/ 	.byte	0x03, 0x1b
        /*002e*/ 	.short	0x00ff


	//----- nvinfo : EIATTR_NUM_BARRIERS
	.align		4
        /*0030*/ 	.byte	0x02, 0x4c
        /*0032*/ 	.byte	0x07
	.zero		1


	//----- nvinfo : EIATTR_EXTERNS
	.align		4
        /*0034*/ 	.byte	0x04, 0x0f
        /*0036*/ 	.short	(.L_37 - .L_36)


	//   ....[0]....
	.align		4
.L_36:
        /*0038*/ 	.word	index@(__assertfail)


	//----- nvinfo : EIATTR_MERCURY_ISA_VERSION
	.align		4
.L_37:
        /*003c*/ 	.byte	0x03, 0x5f
        /*003e*/ 	.short	0x0101


	//----- nvinfo : EIATTR_INT_WARP_WIDE_INSTR_OFFSETS
	.align		4
        /*0040*/ 	.byte	0x04, 0x31
        /*0042*/ 	.short	(.L_39 - .L_38)


	//   ....[0]....
.L_38:
        /*0044*/ 	.word	0x00001dd0


	//   ....[1]....
        /*0048*/ 	.word	0x00003910


	//   ....[2]....
        /*004c*/ 	.word	0x00003930


	//   ....[3]....
        /*0050*/ 	.word	0x00003960


	//   ....[4]....
        /*0054*/ 	.word	0x00004290


	//   ....[5]....
        /*0058*/ 	.word	0x00004300


	//   ....[6]....
        /*005c*/ 	.word	0x000044e0


	//   ....[7]....
        /*0060*/ 	.word	0x00004640


	//----- nvinfo : EIATTR_COOP_GROUP_MASK_REGIDS
	.align		4
.L_39:
        /*0064*/ 	.byte	0x04, 0x29
        /*0066*/ 	.short	(.L_41 - .L_40)


	//   ....[0]....
.L_40:
        /*0068*/ 	.word	0xffffffff


	//   ....[1]....
        /*006c*/ 	.word	0xffffffff


	//   ....[2]....
        /*0070*/ 	.word	0xffffffff


	//   ....[3]....
        /*0074*/ 	.word	0xffffffff


	//   ....[4]....
        /*0078*/ 	.word	0xffffffff


	//   ....[5]....
        /*007c*/ 	.word	0xffffffff


	//   ....[6]....
        /*0080*/ 	.word	0xffffffff


	//   ....[7]....
        /*0084*/ 	.word	0xffffffff


	//   ....[8]....
        /*0088*/ 	.word	0xffffffff


	//   ....[9]....
        /*008c*/ 	.word	0xffffffff


	//   ....[10]....
        /*0090*/ 	.word	0xffffffff


	//   ....[11]....
        /*0094*/ 	.word	0xffffffff


	//   ....[12]....
        /*0098*/ 	.word	0xffffffff


	//----- nvinfo : EIATTR_COOP_GROUP_INSTR_OFFSETS
	.align		4
.L_41:
        /*009c*/ 	.byte	0x04, 0x28
        /*009e*/ 	.short	(.L_43 - .L_42)


	//   ....[0]....
.L_42:
        /*00a0*/ 	.word	0x00000090


	//   ....[1]....
        /*00a4*/ 	.word	0x000004d0


	//   ....[2]....
        /*00a8*/ 	.word	0x00000660


	//   ....[3]....
        /*00ac*/ 	.word	0x000007c0


	//   ....[4]....
        /*00b0*/ 	.word	0x000008c0


	//   ....[5]....
        /*00b4*/ 	.word	0x00000a30


	//   ....[6]....
        /*00b8*/ 	.word	0x00000bd0


	//   ....[7]....
        /*00bc*/ 	.word	0x00001cb0


	//   ....[8]....
        /*00c0*/ 	.word	0x00002b20


	//   ....[9]....
        /*00c4*/ 	.word	0x00002d30


	//   ....[10]....
        /*00c8*/ 	.word	0x00002d60


	//   ....[11]....
        /*00cc*/ 	.word	0x000037f0


	//   ....[12]....
        /*00d0*/ 	.word	0x00003a20


	//----- nvinfo : EIATTR_VRC_CTA_INIT_COUNT
	.align		4
.L_43:
        /*00d4*/ 	.byte	0x02, 0x4a
        /*00d6*/ 	.byte	0x80
	.zero		1


	//----- nvinfo : EIATTR_SYSCALL_OFFSETS
	.align		4
        /*00d8*/ 	.byte	0x04, 0x46
        /*00da*/ 	.short	(.L_45 - .L_44)


	//   ....[0]....
.L_44:
        /*00dc*/ 	.word	0x00005080


	//   ....[1]....
        /*00e0*/ 	.word	0x000051c0


	//   ....[2]....
        /*00e4*/ 	.word	0x000059c0


	//   ....[3]....
        /*00e8*/ 	.word	0x00006750


	//----- nvinfo : EIATTR_MBARRIER_INSTR_OFFSETS
	.align		4
.L_45:
        /*00ec*/ 	.byte	0x04, 0x39
        /*00ee*/ 	.short	(.L_47 - .L_46)


	//   ....[0]....
.L_46:
        /*00f0*/ 	.word	0x000005b0
        /*00f4*/ 	.word	0x000000ff
        /*00f8*/ 	.word	0x00000000
        /*00fc*/ 	.short	0x0100
        /*00fe*/ 	.byte	0x05
	.zero		1


	//   ....[1]....
        /*0100*/ 	.word	0x000005c0
        /*0104*/ 	.word	0x000000ff
        /*0108*/ 	.word	0x00000028
        /*010c*/ 	.short	0x0100
        /*010e*/ 	.byte	0x05
	.zero		1


	//   ....[2]....
        /*0110*/ 	.word	0x000005d0
        /*0114*/ 	.word	0x000000ff
        /*0118*/ 	.word	0x00000008
        /*011c*/ 	.short	0x0100
        /*011e*/ 	.byte	0x05
	.zero		1


	//   ....[3]....
        /*0120*/ 	.word	0x000005e0
        /*0124*/ 	.word	0x000000ff
        /*0128*/ 	.word	0x00000030
        /*012c*/ 	.short	0x0100
        /*012e*/ 	.byte	0x05
	.zero		1


	//   ....[4]....
        /*0130*/ 	.word	0x000005f0
        /*0134*/ 	.word	0x000000ff
        /*0138*/ 	.word	0x00000010
        /*013c*/ 	.short	0x0100
        /*013e*/ 	.byte	0x05
	.zero		1


	//   ....[5]....
        /*0140*/ 	.word	0x00000600
        /*0144*/ 	.word	0x000000ff
        /*0148*/ 	.word	0x00000038
        /*014c*/ 	.short	0x0100
        /*014e*/ 	.byte	0x05
	.zero		1


	//   ....[6]....
        /*0150*/ 	.word	0x00000610
        /*0154*/ 	.word	0x000000ff
        /*0158*/ 	.word	0x00000018
        /*015c*/ 	.short	0x0100
        /*015e*/ 	.byte	0x05
	.zero		1


	//   ....[7]....
        /*0160*/ 	.word	0x00000620
        /*0164*/ 	.word	0x000000ff
        /*0168*/ 	.word	0x00000040
        /*016c*/ 	.short	0x0100
        /*016e*/ 	.byte	0x05
	.zero		1


	//   ....[8]....
        /*0170*/ 	.word	0x00000630
        /*0174*/ 	.word	0x000000ff
        /*0178*/ 	.word	0x00000020
        /*017c*/ 	.short	0x0100
        /*017e*/ 	.byte	0x05
	.zero		1


	//   ....[9]....
        /*0180*/ 	.word	0x00000640
        /*0184*/ 	.word	0x000000ff
        /*0188*/ 	.word	0x00000048
        /*018c*/ 	.short	0x0100
        /*018e*/ 	.byte	0x05
	.zero		1


	//   ....[10]....
        /*0190*/ 	.word	0x00000770
        /*0194*/ 	.word	0x000000ff
        /*0198*/ 	.word	0x00000050
        /*019c*/ 	.short	0x0100
        /*019e*/ 	.byte	0x07
	.zero		1


	//   ....[11]....
        /*01a0*/ 	.word	0x00000780
        /*01a4*/ 	.word	0x000000ff
        /*01a8*/ 	.word	0x00000060
        /*01ac*/ 	.short	0x0100
        /*01ae*/ 	.byte	0x07
	.zero		1


	//   ....[12]....
        /*01b0*/ 	.word	0x00000790
        /*01b4*/ 	.word	0x000000ff
        /*01b8*/ 	.word	0x00000058
        /*01bc*/ 	.short	0x0100
        /*01be*/ 	.byte	0x07
	.zero		1


	//   ....[13]....
        /*01c0*/ 	.word	0x000007a0
        /*01c4*/ 	.word	0x000000ff
        /*01c8*/ 	.word	0x00000068
        /*01cc*/ 	.short	0x0100
        /*01ce*/ 	.byte	0x07
	.zero		1


	//   ....[14]....
        /*01d0*/ 	.word	0x00000890
        /*01d4*/ 	.word	0x000000ff
        /*01d8*/ 	.word	0x00000070
        /*01dc*/ 	.short	0x0100
        /*01de*/ 	.byte	0x05
	.zero		1


	//   ....[15]....
        /*01e0*/ 	.word	0x000008a0
        /*01e4*/ 	.word	0x000000ff
        /*01e8*/ 	.word	0x00000078
        /*01ec*/ 	.short	0x0100
        /*01ee*/ 	.byte	0x05
	.zero		1


	//   ....[16]....
        /*01f0*/ 	.word	0x000009e0
        /*01f4*/ 	.word	0x000000ff
        /*01f8*/ 	.word	0x00000080
        /*01fc*/ 	.short	0x0100
        /*01fe*/ 	.byte	0x05
	.zero		1


	//   ....[17]....
        /*0200*/ 	.word	0x000009f0
        /*0204*/ 	.word	0x000000ff
        /*0208*/ 	.word	0x00000090
        /*020c*/ 	.short	0x0100
        /*020e*/ 	.byte	0x05
	.zero		1


	//   ....[18]....
        /*0210*/ 	.word	0x00000a00
        /*0214*/ 	.word	0x000000ff
        /*0218*/ 	.word	0x00000088
        /*021c*/ 	.short	0x0100
        /*021e*/ 	.byte	0x05
	.zero		1


	//   ....[19]....
        /*0220*/ 	.word	0x00000a10
        /*0224*/ 	.word	0x000000ff
        /*0228*/ 	.word	0x00000098
        /*022c*/ 	.short	0x0100
        /*022e*/ 	.byte	0x05
	.zero		1


	//   ....[20]....
        /*0230*/ 	.word	0x00000b40
        /*0234*/ 	.word	0x000000ff
        /*0238*/ 	.word	0x000000a0
        /*023c*/ 	.short	0x0100
        /*023e*/ 	.byte	0x07
	.zero		1


	//   ....[21]....
        /*0240*/ 	.word	0x00000b50
        /*0244*/ 	.word	0x000000ff
        /*0248*/ 	.word	0x000000c0
        /*024c*/ 	.short	0x0100
        /*024e*/ 	.byte	0x07
	.zero		1


	//   ....[22]....
        /*0250*/ 	.word	0x00000b60
        /*0254*/ 	.word	0x000000ff
        /*0258*/ 	.word	0x000000a8
        /*025c*/ 	.short	0x0100
        /*025e*/ 	.byte	0x07
	.zero		1


	//   ....[23]....
        /*0260*/ 	.word	0x00000b70
        /*0264*/ 	.word	0x000000ff
        /*0268*/ 	.word	0x000000c8
        /*026c*/ 	.short	0x0100
        /*026e*/ 	.byte	0x07
	.zero		1


	//   ....[24]....
        /*0270*/ 	.word	0x00000b80
        /*0274*/ 	.word	0x000000ff
        /*0278*/ 	.word	0x000000b0
        /*027c*/ 	.short	0x0100
        /*027e*/ 	.byte	0x07
	.zero		1


	//   ....[25]....
        /*0280*/ 	.word	0x00000b90
        /*0284*/ 	.word	0x000000ff
        /*0288*/ 	.word	0x000000d0
        /*028c*/ 	.short	0x0100
        /*028e*/ 	.byte	0x07
	.zero		1


	//   ....[26]....
        /*0290*/ 	.word	0x00000ba0
        /*0294*/ 	.word	0x000000ff
        /*0298*/ 	.word	0x000000b8
        /*029c*/ 	.short	0x0100
        /*029e*/ 	.byte	0x07
	.zero		1


	//   ....[27]....
        /*02a0*/ 	.word	0x00000bb0
        /*02a4*/ 	.word	0x000000ff
        /*02a8*/ 	.word	0x000000d8
        /*02ac*/ 	.short	0x0100
        /*02ae*/ 	.byte	0x07
	.zero		1


	//   ....[28]....
        /*02b0*/ 	.word	0x00000ca0
        /*02b4*/ 	.word	0x000000ff
        /*02b8*/ 	.word	0x000000e0
        /*02bc*/ 	.short	0x0100
        /*02be*/ 	.byte	0x05
	.zero		1


	//   ....[29]....
        /*02c0*/ 	.word	0x00000cb0
        /*02c4*/ 	.word	0x000000ff
        /*02c8*/ 	.word	0x000000f0
        /*02cc*/ 	.short	0x0100
        /*02ce*/ 	.byte	0x05
	.zero		1


	//   ....[30]....
        /*02d0*/ 	.word	0x00000cc0
        /*02d4*/ 	.word	0x000000ff
        /*02d8*/ 	.word	0x000000e8
        /*02dc*/ 	.short	0x0100
        /*02de*/ 	.byte	0x05
	.zero		1


	//   ....[31]....
        /*02e0*/ 	.word	0x00000cd0
        /*02e4*/ 	.word	0x000000ff
        /*02e8*/ 	.word	0x000000f8
        /*02ec*/ 	.short	0x0100
        /*02ee*/ 	.byte	0x05
	.zero		1


	//   ....[32]....
        /*02f0*/ 	.word	0x000015b0
        /*02f4*/ 	.word	0x00000003
        /*02f8*/ 	.word	0x000000f0
        /*02fc*/ 	.short	0x010a
        /*02fe*/ 	.byte	0xff
	.zero		1


	//   ....[33]....
        /*0300*/ 	.word	0x000015e0
        /*0304*/ 	.word	0x00000003
        /*0308*/ 	.word	0x000000e0
        /*030c*/ 	.short	0x0101
        /*030e*/ 	.byte	0xff
	.zero		1


	//   ....[34]....
        /*0310*/ 	.word	0x000016b0
        /*0314*/ 	.word	0x000000ff
        /*0318*/ 	.word	0x00000028
        /*031c*/ 	.short	0x010a
        /*031e*/ 	.byte	0x08
	.zero		1


	//   ....[35]....
        /*0320*/ 	.word	0x00001750
        /*0324*/ 	.word	0x000000ff
        /*0328*/ 	.word	0x00000028
        /*032c*/ 	.short	0x010a
        /*032e*/ 	.byte	0x21
	.zero		1


	//   ....[36]....
        /*0330*/ 	.word	0x000018a0
        /*0334*/ 	.word	0x000000ff
        /*0338*/ 	.word	0x00000028
        /*033c*/ 	.short	0x010a
        /*033e*/ 	.byte	0x08
	.zero		1


	//   ....[37]....
        /*0340*/ 	.word	0x000019b0
        /*0344*/ 	.word	0x000000ff
        /*0348*/ 	.word	0x00000078
        /*034c*/ 	.short	0x0101
        /*034e*/ 	.byte	0x04
	.zero		1


	//   ....[38]....
        /*0350*/ 	.word	0x000019d0
        /*0354*/ 	.word	0x000000ff
        /*0358*/ 	.word	0x00000028
        /*035c*/ 	.short	0x010a
        /*035e*/ 	.byte	0x08
	.zero		1


	//   ....[39]....
        /*0360*/ 	.word	0x00001a50
        /*0364*/ 	.word	0x000000ff
        /*0368*/ 	.word	0x00000028
        /*036c*/ 	.short	0x010a
        /*036e*/ 	.byte	0x11
	.zero		1


	//   ....[40]....
        /*0370*/ 	.word	0x00001ba0
        /*0374*/ 	.word	0x000000ff
        /*0378*/ 	.word	0x00000028
        /*037c*/ 	.short	0x010a
        /*037e*/ 	.byte	0x08
	.zero		1


	//   ....[41]....
        /*0380*/ 	.word	0x00001ce0
        /*0384*/ 	.word	0x00000002
        /*0388*/ 	.word	0x00000080
        /*038c*/ 	.short	0x010a
        /*038e*/ 	.byte	0xff
	.zero		1


	//   ....[42]....
        /*0390*/ 	.word	0x00001da0
        /*0394*/ 	.word	0x00000002
        /*0398*/ 	.word	0x00000000
        /*039c*/ 	.short	0x0101
        /*039e*/ 	.byte	0xff
	.zero		1


	//   ....[43]....
        /*03a0*/ 	.word	0x00002300
        /*03a4*/ 	.word	0x000000ff
        /*03a8*/ 	.word	0x00000000
        /*03ac*/ 	.short	0x010a
        /*03ae*/ 	.byte	0x05
	.zero		1


	//   ....[44]....
        /*03b0*/ 	.word	0x00002390
        /*03b4*/ 	.word	0x000000ff
        /*03b8*/ 	.word	0x00000000
        /*03bc*/ 	.short	0x010a
        /*03be*/ 	.byte	0x05
	.zero		1


	//   ....[45]....
        /*03c0*/ 	.word	0x00002420
        /*03c4*/ 	.word	0x000000ff
        /*03c8*/ 	.word	0x00000000
        /*03cc*/ 	.short	0x010a
        /*03ce*/ 	.byte	0x05
	.zero		1


	//   ....[46]....
        /*03d0*/ 	.word	0x000024b0
        /*03d4*/ 	.word	0x000000ff
        /*03d8*/ 	.word	0x00000000
        /*03dc*/ 	.short	0x010a
        /*03de*/ 	.byte	0x05
	.zero		1


	//   ....[47]....
        /*03e0*/ 	.word	0x00002550
        /*03e4*/ 	.word	0x00000000
        /*03e8*/ 	.word	0x00000000
        /*03ec*/ 	.short	0x010a
        /*03ee*/ 	.byte	0xff
	.zero		1


	//   ....[48]....
        /*03f0*/ 	.word	0x00002670
        /*03f4*/ 	.word	0x00000000
        /*03f8*/ 	.word	0x000000e0
        /*03fc*/ 	.short	0x010a
        /*03fe*/ 	.byte	0xff
	.zero		1


	//   ....[49]....
        /*0400*/ 	.word	0x000026d0
        /*0404*/ 	.word	0x00000004
        /*0408*/ 	.word	0x00000000
        /*040c*/ 	.short	0x0101
        /*040e*/ 	.byte	0xff
	.zero		1


	//   ....[50]....
        /*0410*/ 	.word	0x000026f0
        /*0414*/ 	.word	0x000000ff
        /*0418*/ 	.word	0x00000090
        /*041c*/ 	.short	0x010a
        /*041e*/ 	.byte	0x05
	.zero		1


	//   ....[51]....
        /*0420*/ 	.word	0x00002810
        /*0424*/ 	.word	0x00000000
        /*0428*/ 	.word	0x00000080
        /*042c*/ 	.short	0x010a
        /*042e*/ 	.byte	0xff
	.zero		1


	//   ....[52]....
        /*0430*/ 	.word	0x00002920
        /*0434*/ 	.word	0x00000000
        /*0438*/ 	.word	0x00000000
        /*043c*/ 	.short	0x0101
        /*043e*/ 	.byte	0xff
	.zero		1


	//   ....[53]....
        /*0440*/ 	.word	0x000029b0
        /*0444*/ 	.word	0x000000ff
        /*0448*/ 	.word	0x00000090
        /*044c*/ 	.short	0x0106
        /*044e*/ 	.byte	0x05
	.zero		1


	//   ....[54]....
        /*0450*/ 	.word	0x000029d0
        /*0454*/ 	.word	0x000000ff
        /*0458*/ 	.word	0x00000090
        /*045c*/ 	.short	0x010a
        /*045e*/ 	.byte	0x05
	.zero		1


	//   ....[55]....
        /*0460*/ 	.word	0x00002a60
        /*0464*/ 	.word	0x000000ff
        /*0468*/ 	.word	0x00000090
        /*046c*/ 	.short	0x0106
        /*046e*/ 	.byte	0x04
	.zero		1


	//   ....[56]....
        /*0470*/ 	.word	0x00002aa0
        /*0474*/ 	.word	0x00000000
        /*0478*/ 	.word	0x00000090
        /*047c*/ 	.short	0x010a
        /*047e*/ 	.byte	0xff
	.zero		1


	//   ....[57]....
        /*0480*/ 	.word	0x00002fe0
        /*0484*/ 	.word	0x00000000
        /*0488*/ 	.word	0x00000080
        /*048c*/ 	.short	0x010a
        /*048e*/ 	.byte	0xff
	.zero		1


	//   ....[58]....
        /*0490*/ 	.word	0x000030e0
        /*0494*/ 	.word	0x00000003
        /*0498*/ 	.word	0x00000000
        /*049c*/ 	.short	0x0101
        /*049e*/ 	.byte	0xff
	.zero		1


	//   ....[59]....
        /*04a0*/ 	.word	0x000030f0
        /*04a4*/ 	.word	0x000000ff
        /*04a8*/ 	.word	0x00000000
        /*04ac*/ 	.short	0x010a
        /*04ae*/ 	.byte	0x06
	.zero		1


	//   ....[60]....
        /*04b0*/ 	.word	0x00003170
        /*04b4*/ 	.word	0x000000ff
        /*04b8*/ 	.word	0x000000c0
        /*04bc*/ 	.short	0x010a
        /*04be*/ 	.byte	0x07
	.zero		1


	//   ....[61]....
        /*04c0*/ 	.word	0x00003250
        /*04c4*/ 	.word	0x000000ff
        /*04c8*/ 	.word	0x00000000
        /*04cc*/ 	.short	0x010a
        /*04ce*/ 	.byte	0x06
	.zero		1


	//   ....[62]....
        /*04d0*/ 	.word	0x00003380
        /*04d4*/ 	.word	0x000000ff
        /*04d8*/ 	.word	0x00000000
        /*04dc*/ 	.short	0x010a
        /*04de*/ 	.byte	0x1a
	.zero		1


	//   ....[63]....
        /*04e0*/ 	.word	0x00003620
        /*04e4*/ 	.word	0x000000ff
        /*04e8*/ 	.word	0x00000000
        /*04ec*/ 	.short	0x010a
        /*04ee*/ 	.byte	0x06
	.zero		1


	//   ....[64]....
        /*04f0*/ 	.word	0x000036b0
        /*04f4*/ 	.word	0x000000ff
        /*04f8*/ 	.word	0x00000000
        /*04fc*/ 	.short	0x010a
        /*04fe*/ 	.byte	0x06
	.zero		1


	//   ....[65]....
        /*0500*/ 	.word	0x00003740
        /*0504*/ 	.word	0x000000ff
        /*0508*/ 	.word	0x00000000
        /*050c*/ 	.short	0x010a
        /*050e*/ 	.byte	0x06
	.zero		1


	//   ....[66]....
        /*0510*/ 	.word	0x000037d0
        /*0514*/ 	.word	0x000000ff
        /*0518*/ 	.word	0x00000000
        /*051c*/ 	.short	0x010a
        /*051e*/ 	.byte	0x07
	.zero		1


	//   ....[67]....
        /*0520*/ 	.word	0x00003c30
        /*0524*/ 	.word	0x00000000
        /*0528*/ 	.word	0x00000080
        /*052c*/ 	.short	0x010a
        /*052e*/ 	.byte	0xff
	.zero		1


	//   ....[68]....
        /*0530*/ 	.word	0x00003cf0
        /*0534*/ 	.word	0x00000000
        /*0538*/ 	.word	0x00000000
        /*053c*/ 	.short	0x0101
        /*053e*/ 	.byte	0xff
	.zero		1


	//   ....[69]....
        /*0540*/ 	.word	0x00004010
        /*0544*/ 	.word	0x000000ff
        /*0548*/ 	.word	0x00000078
        /*054c*/ 	.short	0x010a
        /*054e*/ 	.byte	0x07
	.zero		1


	//   ....[70]....
        /*0550*/ 	.word	0x00004200
        /*0554*/ 	.word	0x000000ff
        /*0558*/ 	.word	0x00000060
        /*055c*/ 	.short	0x010a
        /*055e*/ 	.byte	0x07
	.zero		1


	//   ....[71]....
        /*0560*/ 	.word	0x000043d0
        /*0564*/ 	.word	0x000000ff
        /*0568*/ 	.word	0x00000050
        /*056c*/ 	.short	0x010b
        /*056e*/ 	.byte	0x07
	.zero		1


	//   ....[72]....
        /*0570*/ 	.word	0x00004440
        /*0574*/ 	.word	0x000000ff
        /*0578*/ 	.word	0x00000000
        /*057c*/ 	.short	0x0101
        /*057e*/ 	.byte	0x08
	.zero		1


	//   ....[73]....
        /*0580*/ 	.word	0x00004470
        /*0584*/ 	.word	0x000000ff
        /*0588*/ 	.word	0x00000068
        /*058c*/ 	.short	0x010a
        /*058e*/ 	.byte	0x07
	.zero		1


	//   ....[74]....
        /*0590*/ 	.word	0x00004680
        /*0594*/ 	.word	0x000000ff
        /*0598*/ 	.word	0x00000058
        /*059c*/ 	.short	0x010b
        /*059e*/ 	.byte	0x07
	.zero		1


	//   ....[75]....
        /*05a0*/ 	.word	0x000046a0
        /*05a4*/ 	.word	0x000000ff
        /*05a8*/ 	.word	0x00000000
        /*05ac*/ 	.short	0x0101
        /*05ae*/ 	.byte	0x0d
	.zero		1


	//   ....[76]....
        /*05b0*/ 	.word	0x000046d0
        /*05b4*/ 	.word	0x000000ff
        /*05b8*/ 	.word	0x00000060
        /*05bc*/ 	.short	0x010a
        /*05be*/ 	.byte	0x07
	.zero		1


	//   ....[77]....
        /*05c0*/ 	.word	0x00004710
        /*05c4*/ 	.word	0x00000000
        /*05c8*/ 	.word	0x00000068
        /*05cc*/ 	.short	0x010a
        /*05ce*/ 	.byte	0xff
	.zero		1


	//   ....[78]....
        /*05d0*/ 	.word	0x00004a50
        /*05d4*/ 	.word	0x00000000
        /*05d8*/ 	.word	0x00000080
        /*05dc*/ 	.short	0x010a
        /*05de*/ 	.byte	0xff
	.zero		1


	//   ....[79]....
        /*05e0*/ 	.word	0x00004b60
        /*05e4*/ 	.word	0x00000000
        /*05e8*/ 	.word	0x00000000
        /*05ec*/ 	.short	0x0101
        /*05ee*/ 	.byte	0xff
	.zero		1


	//   ....[80]....
        /*05f0*/ 	.word	0x000055b0
        /*05f4*/ 	.word	0x00000000
        /*05f8*/ 	.word	0x00000050
        /*05fc*/ 	.short	0x010a
        /*05fe*/ 	.byte	0xff
	.zero		1


	//   ....[81]....
        /*0600*/ 	.word	0x00005620
        /*0604*/ 	.word	0x00000071
        /*0608*/ 	.word	0x000000a0
        /*060c*/ 	.short	0x010a
        /*060e*/ 	.byte	0xff
	.zero		1


	//   ....[82]....
        /*0610*/ 	.word	0x00005700
        /*0614*/ 	.word	0x00000000
        /*0618*/ 	.word	0x00000050
        /*061c*/ 	.short	0x010a
        /*061e*/ 	.byte	0xff
	.zero		1


	//   ....[83]....
        /*0620*/ 	.word	0x00005840
        /*0624*/ 	.word	0x00000000
        /*0628*/ 	.word	0x00000000
        /*062c*/ 	.short	0x0101
        /*062e*/ 	.byte	0xff
	.zero		1


	//   ....[84]....
        /*0630*/ 	.word	0x000058a0
        /*0634*/ 	.word	0x00000071
        /*0638*/ 	.word	0x000000a0
        /*063c*/ 	.short	0x010a
        /*063e*/ 	.byte	0xff
	.zero		1


	//   ....[85]....
        /*0640*/ 	.word	0x000063f0
        /*0644*/ 	.word	0x00000020
        /*0648*/ 	.word	0x00000050
        /*064c*/ 	.short	0x010a
        /*064e*/ 	.byte	0xff
	.zero		1


	//   ....[86]....
        /*0650*/ 	.word	0x000064b0
        /*0654*/ 	.word	0x00000020
        /*0658*/ 	.word	0x00000050
        /*065c*/ 	.short	0x010a
        /*065e*/ 	.byte	0xff
	.zero		1


	//   ....[87]....
        /*0660*/ 	.word	0x000065d0
        /*0664*/ 	.word	0x00000003
        /*0668*/ 	.word	0x00000000
        /*066c*/ 	.short	0x0101
        /*066e*/ 	.byte	0xff
	.zero		1


	//   ....[88]....
        /*0670*/ 	.word	0x00006a10
        /*0674*/ 	.word	0x000000ff
        /*0678*/ 	.word	0x00000000
        /*067c*/ 	.short	0x0101
        /*067e*/ 	.byte	0x05
	.zero		1


	//   ....[89]....
        /*0680*/ 	.word	0x00007250
        /*0684*/ 	.word	0x00000003
        /*0688*/ 	.word	0x000000f0
        /*068c*/ 	.short	0x010a
        /*068e*/ 	.byte	0xff
	.zero		1


	//   ....[90]....
        /*0690*/ 	.word	0x000072b0
        /*0694*/ 	.word	0x00000002
        /*0698*/ 	.word	0x00000028
        /*069c*/ 	.short	0x010a
        /*069e*/ 	.byte	0xff
	.zero		1


	//   ....[91]....
        /*06a0*/ 	.word	0x00007310
        /*06a4*/ 	.word	0x00000002
        /*06a8*/ 	.word	0x00000028
        /*06ac*/ 	.short	0x010a
        /*06ae*/ 	.byte	0xff
	.zero		1


	//   ....[92]....
        /*06b0*/ 	.word	0x00007360
        /*06b4*/ 	.word	0x00000002
        /*06b8*/ 	.word	0x00000080
        /*06bc*/ 	.short	0x010a
        /*06be*/ 	.byte	0xff
	.zero		1


	//   ....[93]....
        /*06c0*/ 	.word	0x000073c0
        /*06c4*/ 	.word	0x00000000
        /*06c8*/ 	.word	0x00000000
        /*06cc*/ 	.short	0x010a
        /*06ce*/ 	.byte	0xff
	.zero		1


	//   ....[94]....
        /*06d0*/ 	.word	0x00007420
        /*06d4*/ 	.word	0x00000000
        /*06d8*/ 	.word	0x00000000
        /*06dc*/ 	.short	0x010a
        /*06de*/ 	.byte	0xff
	.zero		1


	//   ....[95]....
        /*06e0*/ 	.word	0x00007480
        /*06e4*/ 	.word	0x00000000
        /*06e8*/ 	.word	0x00000000
        /*06ec*/ 	.short	0x010a
        /*06ee*/ 	.byte	0xff
	.zero		1


	//   ....[96]....
        /*06f0*/ 	.word	0x000074e0
        /*06f4*/ 	.word	0x00000000
        /*06f8*/ 	.word	0x00000000
        /*06fc*/ 	.short	0x010a
        /*06fe*/ 	.byte	0xff
	.zero		1


	//   ....[97]....
        /*0700*/ 	.word	0x00007530
        /*0704*/ 	.word	0x00000000
        /*0708*/ 	.word	0x000000e0
        /*070c*/ 	.short	0x010a
        /*070e*/ 	.byte	0xff
	.zero		1


	//   ....[98]....
        /*0710*/ 	.word	0x00007590
        /*0714*/ 	.word	0x00000000
        /*0718*/ 	.word	0x00000090
        /*071c*/ 	.short	0x010a
        /*071e*/ 	.byte	0xff
	.zero		1


	//   ....[99]....
        /*0720*/ 	.word	0x000075e0
        /*0724*/ 	.word	0x00000000
        /*0728*/ 	.word	0x00000080
        /*072c*/ 	.short	0x010a
        /*072e*/ 	.byte	0xff
	.zero		1


	//   ....[100]....
        /*0730*/ 	.word	0x00007640
        /*0734*/ 	.word	0x00000000
        /*0738*/ 	.word	0x00000090
        /*073c*/ 	.short	0x010a
        /*073e*/ 	.byte	0xff
	.zero		1


	//   ....[101]....
        /*0740*/ 	.word	0x00007690
        /*0744*/ 	.word	0x00000000
        /*0748*/ 	.word	0x00000080
        /*074c*/ 	.short	0x010a
        /*074e*/ 	.byte	0xff
	.zero		1


	//   ....[102]....
        /*0750*/ 	.word	0x000076f0
        /*0754*/ 	.word	0x00000003
        /*0758*/ 	.word	0x000000c0
        /*075c*/ 	.short	0x010a
        /*075e*/ 	.byte	0xff
	.zero		1


	//   ....[103]....
        /*0760*/ 	.word	0x00007750
        /*0764*/ 	.word	0x00000000
        /*0768*/ 	.word	0x00000000
        /*076c*/ 	.short	0x010a
        /*076e*/ 	.byte	0xff
	.zero		1


	//   ....[104]....
        /*0770*/ 	.word	0x000077b0
        /*0774*/ 	.word	0x00000000
        /*0778*/ 	.word	0x00000000
        /*077c*/ 	.short	0x010a
        /*077e*/ 	.byte	0xff
	.zero		1


	//   ....[105]....
        /*0780*/ 	.word	0x00007810
        /*0784*/ 	.word	0x00000000
        /*0788*/ 	.word	0x00000000
        /*078c*/ 	.short	0x010a
        /*078e*/ 	.byte	0xff
	.zero		1


	//   ....[106]....
        /*0790*/ 	.word	0x00007870
        /*0794*/ 	.word	0x00000000
        /*0798*/ 	.word	0x00000000
        /*079c*/ 	.short	0x010a
        /*079e*/ 	.byte	0xff
	.zero		1


	//   ....[107]....
        /*07a0*/ 	.word	0x000078d0
        /*07a4*/ 	.word	0x00000000
        /*07a8*/ 	.word	0x00000000
        /*07ac*/ 	.short	0x010a
        /*07ae*/ 	.byte	0xff
	.zero		1


	//   ....[108]....
        /*07b0*/ 	.word	0x00007920
        /*07b4*/ 	.word	0x00000000
        /*07b8*/ 	.word	0x00000080
        /*07bc*/ 	.short	0x010a
        /*07be*/ 	.byte	0xff
	.zero		1


	//   ....[109]....
        /*07c0*/ 	.word	0x00007980
        /*07c4*/ 	.word	0x00000000
        /*07c8*/ 	.word	0x00000078
        /*07cc*/ 	.short	0x010a
        /*07ce*/ 	.byte	0xff
	.zero		1


	//   ....[110]....
        /*07d0*/ 	.word	0x000079e0
        /*07d4*/ 	.word	0x00000003
        /*07d8*/ 	.word	0x00000060
        /*07dc*/ 	.short	0x010a
        /*07de*/ 	.byte	0xff
	.zero		1


	//   ....[111]....
        /*07e0*/ 	.word	0x00007a40
        /*07e4*/ 	.word	0x00000003
        /*07e8*/ 	.word	0x00000068
        /*07ec*/ 	.short	0x010a
        /*07ee*/ 	.byte	0xff
	.zero		1


	//   ....[112]....
        /*07f0*/ 	.word	0x00007aa0
        /*07f4*/ 	.word	0x00000000
        /*07f8*/ 	.word	0x00000060
        /*07fc*/ 	.short	0x010a
        /*07fe*/ 	.byte	0xff
	.zero		1


	//   ....[113]....
        /*0800*/ 	.word	0x00007af0
        /*0804*/ 	.word	0x00000000
        /*0808*/ 	.word	0x00000080
        /*080c*/ 	.short	0x010a
        /*080e*/ 	.byte	0xff
	.zero		1


	//   ....[114]....
        /*0810*/ 	.word	0x00007b40
        /*0814*/ 	.word	0x00000000
        /*0818*/ 	.word	0x00000050
        /*081c*/ 	.short	0x010a
        /*081e*/ 	.byte	0xff
	.zero		1


	//   ....[115]....
        /*0820*/ 	.word	0x00007b90
        /*0824*/ 	.word	0x00000071
        /*0828*/ 	.word	0x000000a0
        /*082c*/ 	.short	0x010a
        /*082e*/ 	.byte	0xff
	.zero		1


	//   ....[116]....
        /*0830*/ 	.word	0x00007be0
        /*0834*/ 	.word	0x00000020
        /*0838*/ 	.word	0x00000050
        /*083c*/ 	.short	0x010a
        /*083e*/ 	.byte	0xff
	.zero		1


	//----- nvinfo : EIATTR_NUM_MBARRIERS
	.align		4
.L_47:
        /*0840*/ 	.byte	0x03, 0x38
        /*0842*/ 	.short	0x0020


	//----- nvinfo : EIATTR_EXIT_INSTR_OFFSETS
	.align		4
        /*0844*/ 	.byte	0x04, 0x1c
        /*0846*/ 	.short	(.L_49 - .L_48)


	//   ....[0]....
.L_48:
        /*0848*/ 	.word	0x00002580


	//   ....[1]....
        /*084c*/ 	.word	0x00002a70


	//   ....[2]....
        /*0850*/ 	.word	0x00002ad0


	//   ....[3]....
        /*0854*/ 	.word	0x00003a30


	//   ....[4]....
        /*0858*/ 	.word	0x00004740


	//   ....[5]....
        /*085c*/ 	.word	0x00004780


	//   ....[6]....
        /*0860*/ 	.word	0x00007240


	//----- nvinfo : EIATTR_MAX_THREADS
	.align		4
.L_49:
        /*0864*/ 	.byte	0x04, 0x05
        /*0866*/ 	.short	(.L_51 - .L_50)
.L_50:
        /*0868*/ 	.word	0x00000100
        /*086c*/ 	.word	0x00000001
        /*0870*/ 	.word	0x00000001


	//----- nvinfo : EIATTR_CRS_STACK_SIZE
	.align		4
.L_51:
        /*0874*/ 	.byte	0x04, 0x1e
        /*0876*/ 	.short	(.L_53 - .L_52)
.L_52:
        /*0878*/ 	.word	0x00000000


	//----- nvinfo : EIATTR_CBANK_PARAM_SIZE
	.align		4
.L_53:
        /*087c*/ 	.byte	0x03, 0x19
        /*087e*/ 	.short	0x0800


	//----- nvinfo : EIATTR_PARAM_CBANK
	.align		4
        /*0880*/ 	.byte	0x04, 0x0a
        /*0882*/ 	.short	(.L_55 - .L_54)
	.align		4
.L_54:
        /*0884*/ 	.word	index@(.nv.constant0._ZN7cutlass13device_kernelINS_4gemm6kernel13GemmUniversalIN4cute5tupleIJiiiiEEENS1_10collective13CollectiveMmaINS1_35MainloopSm100TmaUmmaWarpSpecializedILi5ELi2ELi4ENS5_IJNS4_1CILi1EEESB_SB_EEEEENS5_IJNSA_ILi64EEENSA_ILi128EEESF_EEENS_12float_e4m3_tENS5_IJlSB_lEEESH_SI_NS4_8TiledMMAINS4_8MMA_AtomIJNS4_10MMA_TraitsINS4_19SM100_MMA_F8F6F4_SSEJSH_SH_fSE_SF_NS4_17integral_constantINS4_4UMMA5MajorELSP_0EEESQ_NSN_INSO_7ScaleInELSR_0EEESS_EEEEEENS4_6LayoutISC_NS5_IJNSA_ILi0EEESW_SW_EEEEENS5_IJNS4_10UnderscoreESZ_SZ_EEEEENS4_13SM90_TMA_LOADENS4_14ComposedLayoutINS4_7SwizzleILi3ELi4ELi3EEENS4_18smem_ptr_flag_bitsILi8EEENSV_INS5_IJNSA_ILi8EEESF_EEENS5_IJSF_SB_EEEEEEEvNS4_8identityES12_S1C_vS1D_EENS_8epilogue10collective18CollectiveEpilogueINS1F_23Sm100TmaWarpSpecializedILi2ELi2ELi32ELb0ELb0EEEJSG_NS5_IJNSV_ISE_SB_EES1K_EEESH_SI_SH_SI_NS1F_6fusion15FusionCallbacksIS1J_NS1M_17LinearCombinationISH_fSH_fLNS_15FloatRoundStyleE2EEESG_S1L_JEEENS4_5SM1004TMEM4LOAD26SM100_TMEM_LOAD_16dp32b32xES12_NS13_INS14_ILi2ELi4ELi3EEES17_NSV_INS5_IJS18_SE_EEENS5_IJSE_SB_EEEEEEENS4_39AutoVectorizingCopyWithAssumedAlignmentILi128EEENS4_14SM90_TMA_STOREES20_S22_S22_EEEvvEEEEvNT_6ParamsE)
        /*0888*/ 	.short	0x0380
        /*088a*/ 	.short	0x0800


	//----- nvinfo : EIATTR_SW_WAR
	.align		4
.L_55:
        /*088c*/ 	.byte	0x04, 0x36
        /*088e*/ 	.short	(.L_57 - .L_56)
.L_56:
        /*0890*/ 	.word	0x00000008
.L_57:


//--------------------- .nv.callgraph             --------------------------
	.section	.nv.callgraph,"",@"SHT_CUDA_CALLGRAPH"
	.align	4
	.sectionentsize	8
	.align		4
        /*0000*/ 	.word	0x00000000
	.align		4
        /*0004*/ 	.word	0xffffffff
	.align		4
        /*0008*/ 	.word	index@(_ZN7cutlass13device_kernelINS_4gemm6kernel13GemmUniversalIN4cute5tupleIJiiiiEEENS1_10collective13CollectiveMmaINS1_35MainloopSm100TmaUmmaWarpSpecializedILi5ELi2ELi4ENS5_IJNS4_1CILi1EEESB_SB_EEEEENS5_IJNSA_ILi64EEENSA_ILi128EEESF_EEENS_12float_e4m3_tENS5_IJlSB_lEEESH_SI_NS4_8TiledMMAINS4_8MMA_AtomIJNS4_10MMA_TraitsINS4_19SM100_MMA_F8F6F4_SSEJSH_SH_fSE_SF_NS4_17integral_constantINS4_4UMMA5MajorELSP_0EEESQ_NSN_INSO_7ScaleInELSR_0EEESS_EEEEEENS4_6LayoutISC_NS5_IJNSA_ILi0EEESW_SW_EEEEENS5_IJNS4_10UnderscoreESZ_SZ_EEEEENS4_13SM90_TMA_LOADENS4_14ComposedLayoutINS4_7SwizzleILi3ELi4ELi3EEENS4_18smem_ptr_flag_bitsILi8EEENSV_INS5_IJNSA_ILi8EEESF_EEENS5_IJSF_SB_EEEEEEEvNS4_8identityES12_S1C_vS1D_EENS_8epilogue10collective18CollectiveEpilogueINS1F_23Sm100TmaWarpSpecializedILi2ELi2ELi32ELb0ELb0EEEJSG_NS5_IJNSV_ISE_SB_EES1K_EEESH_SI_SH_SI_NS1F_6fusion15FusionCallbacksIS1J_NS1M_17LinearCombinationISH_fSH_fLNS_15FloatRoundStyleE2EEESG_S1L_JEEENS4_5SM1004TMEM4LOAD26SM100_TMEM_LOAD_16dp32b32xES12_NS13_INS14_ILi2ELi4ELi3EEES17_NSV_INS5_IJS18_SE_EEENS5_IJSE_SB_EEEEEEENS4_39AutoVectorizingCopyWithAssumedAlignmentILi128EEENS4_14SM90_TMA_STOREES20_S22_S22_EEEvvEEEEvNT_6ParamsE)
	.align		4
        /*000c*/ 	.word	index@(__assertfail)
	.align		4
        /*0010*/ 	.word	0x00000000
	.align		4
        /*0014*/ 	.word	0xfffffffe
	.align		4
        /*0018*/ 	.word	0x00000000
	.align		4
        /*001c*/ 	.word	0xfffffffd
	.align		4
        /*0020*/ 	.word	0x00000000
	.align		4
        /*0024*/ 	.word	0xfffffffc


//--------------------- .nv.constant4             --------------------------
	.section	.nv.constant4,"a",@progbits
	.align	8
	.align		8
.nv.constant4:
        /*0000*/ 	.dword	__assertfail
	.align		8
        /*0008*/ 	.dword	__unnamed_1
	.align		8
        /*0010*/ 	.dword	__unnamed_2
	.align		8
        /*0018*/ 	.dword	_ZN39_INTERNAL_254ac975_4_k_cu_948a660c_79014cuda3std3__45__cpo5beginE
	.align		8
        /*0020*/ 	.dword	_ZN39_INTERNAL_254ac975_4_k_cu_948a660c_79014cuda3std3__45__cpo3endE
	.align		8
        /*0028*/ 	.dword	_ZN39_INTERNAL_254ac975_4_k_cu_948a660c_79014cuda3std3__45__cpo6cbeginE
	.align		8
        /*0030*/ 	.dword	_ZN39_INTERNAL_254ac975_4_k_cu_948a660c_79014cuda3std3__45__cpo4cendE
	.align		8
        /*0038*/ 	.dword	_ZN39_INTERNAL_254ac975_4_k_cu_948a660c_79014cuda3std3__441_GLOBAL__N__254ac975_4_k_cu_948a660c_79016ignoreE
	.align		8
        /*0040*/ 	.dword	_ZN39_INTERNAL_254ac975_4_k_cu_948a660c_79014cuda3std3__419piecewise_constructE
	.align		8
        /*0048*/ 	.dword	_ZN39_INTERNAL_254ac975_4_k_cu_948a660c_79014cuda3std3__48in_placeE
	.align		8
        /*0050*/ 	.dword	_ZN39_INTERNAL_254ac975_4_k_cu_948a660c_79014cuda3std6ranges3__45__cpo4swapE
	.align		8
        /*0058*/ 	.dword	_ZN39_INTERNAL_254ac975_4_k_cu_948a660c_79014cuda3std6ranges3__45__cpo9iter_moveE
	.align		8
        /*0060*/ 	.dword	_ZN39_INTERNAL_254ac975_4_k_cu_948a660c_79014cute7productE
	.align		8
        /*0068*/ 	.dword	_ZN39_INTERNAL_254ac975_4_k_cu_948a660c_79014cute1_E
	.align		8
        /*0070*/ 	.dword	$str$25
	.align		8
        /*0078*/ 	.dword	$str$26
	.align		8
        /*0080*/ 	.dword	$str$27
	.align		8
        /*0088*/ 	.dword	$str$28


//--------------------- .text._ZN7cutlass13device_kernelINS_4gemm6kernel13GemmUniversalIN4cute5tupleIJiiiiEEENS1_10collective13CollectiveMmaINS1_35MainloopSm100TmaUmmaWarpSpecializedILi5ELi2ELi4ENS5_IJNS4_1CILi1EEESB_SB_EEEEENS5_IJNSA_ILi64EEENSA_ILi128EEESF_EEENS_12float_e4m3_tENS5_IJlSB_lEEESH_SI_NS4_8TiledMMAINS4_8MMA_AtomIJNS4_10MMA_TraitsINS4_19SM100_MMA_F8F6F4_SSEJSH_SH_fSE_SF_NS4_17integral_constantINS4_4UMMA5MajorELSP_0EEESQ_NSN_INSO_7ScaleInELSR_0EEESS_EEEEEENS4_6LayoutISC_NS5_IJNSA_ILi0EEESW_SW_EEEEENS5_IJNS4_10UnderscoreESZ_SZ_EEEEENS4_13SM90_TMA_LOADENS4_14ComposedLayoutINS4_7SwizzleILi3ELi4ELi3EEENS4_18smem_ptr_flag_bitsILi8EEENSV_INS5_IJNSA_ILi8EEESF_EEENS5_IJSF_SB_EEEEEEEvNS4_8identityES12_S1C_vS1D_EENS_8epilogue10collective18CollectiveEpilogueINS1F_23Sm100TmaWarpSpecializedILi2ELi2ELi32ELb0ELb0EEEJSG_NS5_IJNSV_ISE_SB_EES1K_EEESH_SI_SH_SI_NS1F_6fusion15FusionCallbacksIS1J_NS1M_17LinearCombinationISH_fSH_fLNS_15FloatRoundStyleE2EEESG_S1L_JEEENS4_5SM1004TMEM4LOAD26SM100_TMEM_LOAD_16dp32b32xES12_NS13_INS14_ILi2ELi4ELi3EEES17_NSV_INS5_IJS18_SE_EEENS5_IJSE_SB_EEEEEEENS4_39AutoVectorizingCopyWithAssumedAlignmentILi128EEENS4_14SM90_TMA_STOREES20_S22_S22_EEEvvEEEEvNT_6ParamsE --------------------------
	.section	.text._ZN7cutlass13device_kernelINS_4gemm6kernel13GemmUniversalIN4cute5tupleIJiiiiEEENS1_10collective13CollectiveMmaINS1_35MainloopSm100TmaUmmaWarpSpecializedILi5ELi2ELi4ENS5_IJNS4_1CILi1EEESB_SB_EEEEENS5_IJNSA_ILi64EEENSA_ILi128EEESF_EEENS_12float_e4m3_tENS5_IJlSB_lEEESH_SI_NS4_8TiledMMAINS4_8MMA_AtomIJNS4_10MMA_TraitsINS4_19SM100_MMA_F8F6F4_SSEJSH_SH_fSE_SF_NS4_17integral_constantINS4_4UMMA5MajorELSP_0EEESQ_NSN_INSO_7ScaleInELSR_0EEESS_EEEEEENS4_6LayoutISC_NS5_IJNSA_ILi0EEESW_SW_EEEEENS5_IJNS4_10UnderscoreESZ_SZ_EEEEENS4_13SM90_TMA_LOADENS4_14ComposedLayoutINS4_7SwizzleILi3ELi4ELi3EEENS4_18smem_ptr_flag_bitsILi8EEENSV_INS5_IJNSA_ILi8EEESF_EEENS5_IJSF_SB_EEEEEEEvNS4_8identityES12_S1C_vS1D_EENS_8epilogue10collective18CollectiveEpilogueINS1F_23Sm100TmaWarpSpecializedILi2ELi2ELi32ELb0ELb0EEEJSG_NS5_IJNSV_ISE_SB_EES1K_EEESH_SI_SH_SI_NS1F_6fusion15FusionCallbacksIS1J_NS1M_17LinearCombinationISH_fSH_fLNS_15FloatRoundStyleE2EEESG_S1L_JEEENS4_5SM1004TMEM4LOAD26SM100_TMEM_LOAD_16dp32b32xES12_NS13_INS14_ILi2ELi4ELi3EEES17_NSV_INS5_IJS18_SE_EEENS5_IJSE_SB_EEEEEEENS4_39AutoVectorizingCopyWithAssumedAlignmentILi128EEENS4_14SM90_TMA_STOREES20_S22_S22_EEEvvEEEEvNT_6ParamsE,"ax",@progbits
	.align	128
.text._ZN7cutlass13device_kernelINS_4gemm6kernel13GemmUniversalIN4cute5tupleIJiiiiEEENS1_10collective13CollectiveMmaINS1_35MainloopSm100TmaUmmaWarpSpecializedILi5ELi2ELi4ENS5_IJNS4_1CILi1EEESB_SB_EEEEENS5_IJNSA_ILi64EEENSA_ILi128EEESF_EEENS_12float_e4m3_tENS5_IJlSB_lEEESH_SI_NS4_8TiledMMAINS4_8MMA_AtomIJNS4_10MMA_TraitsINS4_19SM100_MMA_F8F6F4_SSEJSH_SH_fSE_SF_NS4_17integral_constantINS4_4UMMA5MajorELSP_0EEESQ_NSN_INSO_7ScaleInELSR_0EEESS_EEEEEENS4_6LayoutISC_NS5_IJNSA_ILi0EEESW_SW_EEEEENS5_IJNS4_10UnderscoreESZ_SZ_EEEEENS4_13SM90_TMA_LOADENS4_14ComposedLayoutINS4_7SwizzleILi3ELi4ELi3EEENS4_18smem_ptr_flag_bitsILi8EEENSV_INS5_IJNSA_ILi8EEESF_EEENS5_IJSF_SB_EEEEEEEvNS4_8identityES12_S1C_vS1D_EENS_8epilogue10collective18CollectiveEpilogueINS1F_23Sm100TmaWarpSpecializedILi2ELi2ELi32ELb0ELb0EEEJSG_NS5_IJNSV_ISE_SB_EES1K_EEESH_SI_SH_SI_NS1F_6fusion15FusionCallbacksIS1J_NS1M_17LinearCombinationISH_fSH_fLNS_15FloatRoundStyleE2EEESG_S1L_JEEENS4_5SM1004TMEM4LOAD26SM100_TMEM_LOAD_16dp32b32xES12_NS13_INS14_ILi2ELi4ELi3EEES17_NSV_INS5_IJS18_SE_EEENS5_IJSE_SB_EEEEEEENS4_39AutoVectorizingCopyWithAssumedAlignmentILi128EEENS4_14SM90_TMA_STOREES20_S22_S22_EEEvvEEEEvNT_6ParamsE:
        .type           _ZN7cutlass13device_kernelINS_4gemm6kernel13GemmUniversalIN4cute5tupleIJiiiiEEENS1_10collective13CollectiveMmaINS1_35MainloopSm100TmaUmmaWarpSpecializedILi5ELi2ELi4ENS5_IJNS4_1CILi1EEESB_SB_EEEEENS5_IJNSA_ILi64EEENSA_ILi128EEESF_EEENS_12float_e4m3_tENS5_IJlSB_lEEESH_SI_NS4_8TiledMMAINS4_8MMA_AtomIJNS4_10MMA_TraitsINS4_19SM100_MMA_F8F6F4_SSEJSH_SH_fSE_SF_NS4_17integral_constantINS4_4UMMA5MajorELSP_0EEESQ_NSN_INSO_7ScaleInELSR_0EEESS_EEEEEENS4_6LayoutISC_NS5_IJNSA_ILi0EEESW_SW_EEEEENS5_IJNS4_10UnderscoreESZ_SZ_EEEEENS4_13SM90_TMA_LOADENS4_14ComposedLayoutINS4_7SwizzleILi3ELi4ELi3EEENS4_18smem_ptr_flag_bitsILi8EEENSV_INS5_IJNSA_ILi8EEESF_EEENS5_IJSF_SB_EEEEEEEvNS4_8identityES12_S1C_vS1D_EENS_8epilogue10collective18CollectiveEpilogueINS1F_23Sm100TmaWarpSpecializedILi2ELi2ELi32ELb0ELb0EEEJSG_NS5_IJNSV_ISE_SB_EES1K_EEESH_SI_SH_SI_NS1F_6fusion15FusionCallbacksIS1J_NS1M_17LinearCombinationISH_fSH_fLNS_15FloatRoundStyleE2EEESG_S1L_JEEENS4_5SM1004TMEM4LOAD26SM100_TMEM_LOAD_16dp32b32xES12_NS13_INS14_ILi2ELi4ELi3EEES17_NSV_INS5_IJS18_SE_EEENS5_IJSE_SB_EEEEEEENS4_39AutoVectorizingCopyWithAssumedAlignmentILi128EEENS4_14SM90_TMA_STOREES20_S22_S22_EEEvvEEEEvNT_6ParamsE,@function
        .size           _ZN7cutlass13device_kernelINS_4gemm6kernel13GemmUniversalIN4cute5tupleIJiiiiEEENS1_10collective13CollectiveMmaINS1_35MainloopSm100TmaUmmaWarpSpecializedILi5ELi2ELi4ENS5_IJNS4_1CILi1EEESB_SB_EEEEENS5_IJNSA_ILi64EEENSA_ILi128EEESF_EEENS_12float_e4m3_tENS5_IJlSB_lEEESH_SI_NS4_8TiledMMAINS4_8MMA_AtomIJNS4_10MMA_TraitsINS4_19SM100_MMA_F8F6F4_SSEJSH_SH_fSE_SF_NS4_17integral_constantINS4_4UMMA5MajorELSP_0EEESQ_NSN_INSO_7ScaleInELSR_0EEESS_EEEEEENS4_6LayoutISC_NS5_IJNSA_ILi0EEESW_SW_EEEEENS5_IJNS4_10UnderscoreESZ_SZ_EEEEENS4_13SM90_TMA_LOADENS4_14ComposedLayoutINS4_7SwizzleILi3ELi4ELi3EEENS4_18smem_ptr_flag_bitsILi8EEENSV_INS5_IJNSA_ILi8EEESF_EEENS5_IJSF_SB_EEEEEEEvNS4_8identityES12_S1C_vS1D_EENS_8epilogue10collective18CollectiveEpilogueINS1F_23Sm100TmaWarpSpecializedILi2ELi2ELi32ELb0ELb0EEEJSG_NS5_IJNSV_ISE_SB_EES1K_EEESH_SI_SH_SI_NS1F_6fusion15FusionCallbacksIS1J_NS1M_17LinearCombinationISH_fSH_fLNS_15FloatRoundStyleE2EEESG_S1L_JEEENS4_5SM1004TMEM4LOAD26SM100_TMEM_LOAD_16dp32b32xES12_NS13_INS14_ILi2ELi4ELi3EEES17_NSV_INS5_IJS18_SE_EEENS5_IJSE_SB_EEEEEEENS4_39AutoVectorizingCopyWithAssumedAlignmentILi128EEENS4_14SM90_TMA_STOREES20_S22_S22_EEEvvEEEEvNT_6ParamsE,(.L_x_145 - _ZN7cutlass13device_kernelINS_4gemm6kernel13GemmUniversalIN4cute5tupleIJiiiiEEENS1_10collective13CollectiveMmaINS1_35MainloopSm100TmaUmmaWarpSpecializedILi5ELi2ELi4ENS5_IJNS4_1CILi1EEESB_SB_EEEEENS5_IJNSA_ILi64EEENSA_ILi128EEESF_EEENS_12float_e4m3_tENS5_IJlSB_lEEESH_SI_NS4_8TiledMMAINS4_8MMA_AtomIJNS4_10MMA_TraitsINS4_19SM100_MMA_F8F6F4_SSEJSH_SH_fSE_SF_NS4_17integral_constantINS4_4UMMA5MajorELSP_0EEESQ_NSN_INSO_7ScaleInELSR_0EEESS_EEEEEENS4_6LayoutISC_NS5_IJNSA_ILi0EEESW_SW_EEEEENS5_IJNS4_10UnderscoreESZ_SZ_EEEEENS4_13SM90_TMA_LOADENS4_14ComposedLayoutINS4_7SwizzleILi3ELi4ELi3EEENS4_18smem_ptr_flag_bitsILi8EEENSV_INS5_IJNSA_ILi8EEESF_EEENS5_IJSF_SB_EEEEEEEvNS4_8identityES12_S1C_vS1D_EENS_8epilogue10collective18CollectiveEpilogueINS1F_23Sm100TmaWarpSpecializedILi2ELi2ELi32ELb0ELb0EEEJSG_NS5_IJNSV_ISE_SB_EES1K_EEESH_SI_SH_SI_NS1F_6fusion15FusionCallbacksIS1J_NS1M_17LinearCombinationISH_fSH_fLNS_15FloatRoundStyleE2EEESG_S1L_JEEENS4_5SM1004TMEM4LOAD26SM100_TMEM_LOAD_16dp32b32xES12_NS13_INS14_ILi2ELi4ELi3EEES17_NSV_INS5_IJS18_SE_EEENS5_IJSE_SB_EEEEEEENS4_39AutoVectorizingCopyWithAssumedAlignmentILi128EEENS4_14SM90_TMA_STOREES20_S22_S22_EEEvvEEEEvNT_6ParamsE)
        .other          _ZN7cutlass13device_kernelINS_4gemm6kernel13GemmUniversalIN4cute5tupleIJiiiiEEENS1_10collective13CollectiveMmaINS1_35MainloopSm100TmaUmmaWarpSpecializedILi5ELi2ELi4ENS5_IJNS4_1CILi1EEESB_SB_EEEEENS5_IJNSA_ILi64EEENSA_ILi128EEESF_EEENS_12float_e4m3_tENS5_IJlSB_lEEESH_SI_NS4_8TiledMMAINS4_8MMA_AtomIJNS4_10MMA_TraitsINS4_19SM100_MMA_F8F6F4_SSEJSH_SH_fSE_SF_NS4_17integral_constantINS4_4UMMA5MajorELSP_0EEESQ_NSN_INSO_7ScaleInELSR_0EEESS_EEEEEENS4_6LayoutISC_NS5_IJNSA_ILi0EEESW_SW_EEEEENS5_IJNS4_10UnderscoreESZ_SZ_EEEEENS4_13SM90_TMA_LOADENS4_14ComposedLayoutINS4_7SwizzleILi3ELi4ELi3EEENS4_18smem_ptr_flag_bitsILi8EEENSV_INS5_IJNSA_ILi8EEESF_EEENS5_IJSF_SB_EEEEEEEvNS4_8identityES12_S1C_vS1D_EENS_8epilogue10collective18CollectiveEpilogueINS1F_23Sm100TmaWarpSpecializedILi2ELi2ELi32ELb0ELb0EEEJSG_NS5_IJNSV_ISE_SB_EES1K_EEESH_SI_SH_SI_NS1F_6fusion15FusionCallbacksIS1J_NS1M_17LinearCombinationISH_fSH_fLNS_15FloatRoundStyleE2EEESG_S1L_JEEENS4_5SM1004TMEM4LOAD26SM100_TMEM_LOAD_16dp32b32xES12_NS13_INS14_ILi2ELi4ELi3EEES17_NSV_INS5_IJS18_SE_EEENS5_IJSE_SB_EEEEEEENS4_39AutoVectorizingCopyWithAssumedAlignmentILi128EEENS4_14SM90_TMA_STOREES20_S22_S22_EEEvvEEEEvNT_6ParamsE,@"STO_CUDA_ENTRY STV_DEFAULT"
_ZN7cutlass13device_kernelINS_4gemm6kernel13GemmUniversalIN4cute5tupleIJiiiiEEENS1_10collective13CollectiveMmaINS1_35MainloopSm100TmaUmmaWarpSpecializedILi5ELi2ELi4ENS5_IJNS4_1CILi1EEESB_SB_EEEEENS5_IJNSA_ILi64EEENSA_ILi128EEESF_EEENS_12float_e4m3_tENS5_IJlSB_lEEESH_SI_NS4_8TiledMMAINS4_8MMA_AtomIJNS4_10MMA_TraitsINS4_19SM100_MMA_F8F6F4_SSEJSH_SH_fSE_SF_NS4_17integral_constantINS4_4UMMA5MajorELSP_0EEESQ_NSN_INSO_7ScaleInELSR_0EEESS_EEEEEENS4_6LayoutISC_NS5_IJNSA_ILi0EEESW_SW_EEEEENS5_IJNS4_10UnderscoreESZ_SZ_EEEEENS4_13SM90_TMA_LOADENS4_14ComposedLayoutINS4_7SwizzleILi3ELi4ELi3EEENS4_18smem_ptr_flag_bitsILi8EEENSV_INS5_IJNSA_ILi8EEESF_EEENS5_IJSF_SB_EEEEEEEvNS4_8identityES12_S1C_vS1D_EENS_8epilogue10collective18CollectiveEpilogueINS1F_23Sm100TmaWarpSpecializedILi2ELi2ELi32ELb0ELb0EEEJSG_NS5_IJNSV_ISE_SB_EES1K_EEESH_SI_SH_SI_NS1F_6fusion15FusionCallbacksIS1J_NS1M_17LinearCombinationISH_fSH_fLNS_15FloatRoundStyleE2EEESG_S1L_JEEENS4_5SM1004TMEM4LOAD26SM100_TMEM_LOAD_16dp32b32xES12_NS13_INS14_ILi2ELi4ELi3EEES17_NSV_INS5_IJS18_SE_EEENS5_IJSE_SB_EEEEEEENS4_39AutoVectorizingCopyWithAssumedAlignmentILi128EEENS4_14SM90_TMA_STOREES20_S22_S22_EEEvvEEEEvNT_6ParamsE:
[----:B------:R-:W1:Y:S01]  /*0000*/  LDC R1, c[0x0][0x37c] ;  /* 0x0000df00ff017b82 */ /* 0x000e620000000800 */
[----:B------:R-:W2:Y:S01]  /*0010*/  S2R R108, SR_TID.X ;  /* 0x00000000006c7919 */ /* 0x000ea20000002100 */
[----:B------:R-:W3:Y:S01]  /*0020*/  LDCU.64 UR4, c[0x0][0x890] ;  /* 0x00011200ff0477ac */ /* 0x000ee20008000a00 */
[----:B------:R-:W-:Y:S02]  /*0030*/  PRMT R95, RZ, 0x7610, R95 ;  /* 0x00007610ff5f7816 */ /* 0x000fe4000000005f */
[----:B------:R-:W-:Y:S01]  /*0040*/  ELECT P5, URZ, PT ;  /* 0x0000000000ff782f */ /* 0x000fe200038a0000 */
[----:B------:R-:W4:Y:S01]  /*0050*/  LDCU.64 UR46, c[0x0][0x358] ;  /* 0x00006b00ff2e77ac */ /* 0x000f220008000a00 */
[----:B---3--:R-:W-:-:S04]  /*0060*/  UISETP.NE.U32.AND UP0, UPT, UR4, URZ, UPT ;  /* 0x000000ff0400728c */ /* 0x008fc8000bf05070 */
[----:B------:R-:W-:Y:S01]  /*0070*/  UISETP.NE.AND.EX UP0, UPT, UR5, URZ, UPT, UP0 ;  /* 0x000000ff0500728c */ /* 0x000fe2000bf05300 */
[----:B--2---:R-:W-:-:S05]  /*0080*/  SHF.R.U32.HI R101, RZ, 0x5, R108 ;  /* 0x00000005ff657819 */ /* 0x004fca000001166c */
[----:B------:R-:W2:Y:S02]  /*0090*/  SHFL.IDX PT, R0, R101, RZ, 0x1f ;  /* 0x00001fff65007589 */ /* 0x000ea400000e0000 */
[----:B--2---:R-:W-:Y:S01]  /*00a0*/  R2UR UR8, R0 ;  /* 0x00000000000872ca */ /* 0x004fe200000e0000 */
[----:B-1--4-:R-:W-:-:S14]  /*00b0*/  BRA.U UP0, `(.L_x_0) ;  /* 0x00000001002c7547 */ /* 0x012fdc000b800000 */
[----:B------:R-:W1:Y:S02]  /*00c0*/  LDCU.64 UR6, c[0x0][0x888] ;  /* 0x00011100ff0677ac */ /* 0x000e640008000a00 */
[----:B-1----:R-:W-:-:S04]  /*00d0*/  UISETP.NE.U32.AND UP0, UPT, UR6, URZ, UPT ;  /* 0x000000ff0600728c */ /* 0x002fc8000bf05070 */
[----:B------:R-:W-:-:S09]  /*00e0*/  UISETP.NE.AND.EX UP0, UPT, UR7, URZ, UPT, UP0 ;  /* 0x000000ff0700728c */ /* 0x000fd2000bf05300 */
[----:B------:R-:W-:Y:S05]  /*00f0*/  BRA.U !UP0, `(.L_x_1) ;  /* 0x0000000108107547 */ /* 0x000fea000b800000 */
[----:B------:R-:W1:Y:S02]  /*0100*/  LDC.64 R2, c[0x0][0x888] ;  /* 0x00022200ff027b82 */ /* 0x000e640000000a00 */
[----:B-1----:R1:W5:Y:S01]  /*0110*/  LDG.E R49, desc[UR46][R2.64] ;  /* 0x0000002e02317981 */ /* 0x002362000c1e1900 */
[----:B------:R-:W-:Y:S01]  /*0120*/  HFMA2 R95, -RZ, RZ, 0, 5.9604644775390625e-08 ;  /* 0x00000001ff5f7431 */ /* 0x000fe200000001ff */
[----:B------:R-:W-:Y:S05]  /*0130*/  BRA `(.L_x_0) ;  /* 0x00000000000c7947 */ /* 0x000fea0003800000 */
.L_x_1:
[----:B------:R-:W1:Y:S01]  /*0140*/  LDCU UR6, c[0x0][0x880] ;  /* 0x00011000ff0677ac */ /* 0x000e620008000800 */
[----:B------:R-:W-:Y:S01]  /*0150*/  HFMA2 R95, -RZ, RZ, 0, 5.9604644775390625e-08 ;  /* 0x00000001ff5f7431 */ /* 0x000fe200000001ff */
[----:B-1----:R-:W-:-:S07]  /*0160*/  MOV R49, UR6 ;  /* 0x0000000600317c02 */ /* 0x002fce0008000f00 */
.L_x_0:
[----:B------:R-:W2:Y:S02]  /*0170*/  LDCU.64 UR6, c[0x0][0x8b0] ;  /* 0x00011600ff0677ac */ /* 0x000ea40008000a00 */
[----:B--2---:R-:W-:-:S04]  /*0180*/  UISETP.NE.U32.AND UP0, UPT, UR6, URZ, UPT ;  /* 0x000000ff0600728c */ /* 0x004fc8000bf05070 */
[----:B------:R-:W-:-:S09]  /*0190*/  UISETP.NE.AND.EX UP0, UPT, UR7, URZ, UPT, UP0 ;  /* 0x000000ff0700728c */ /* 0x000fd2000bf05300 */
[----:B------:R-:W-:Y:S05]  /*01a0*/  BRA.U UP0, `(.L_x_2) ;  /* 0x0000000100247547 */ /* 0x000fea000b800000 */
[----:B------:R-:W2:Y:S02]  /*01b0*/  LDCU.64 UR6, c[0x0][0x8a8] ;  /* 0x00011500ff0677ac */ /* 0x000ea40008000a00 */
[----:B--2---:R-:W-:-:S04]  /*01c0*/  UISETP.NE.U32.AND UP0, UPT, UR6, URZ, UPT ;  /* 0x000000ff0600728c */ /* 0x004fc8000bf05070 */
[----:B------:R-:W-:-:S09]  /*01d0*/  UISETP.NE.AND.EX UP0, UPT, UR7, URZ, UPT, UP0 ;  /* 0x000000ff0700728c */ /* 0x000fd2000bf05300 */
[----:B------:R-:W-:Y:S05]  /*01e0*/  BRA.U !UP0, `(.L_x_3) ;  /* 0x00000001080c7547 */ /* 0x000fea000b800000 */
[----:B-1----:R-:W1:Y:S02]  /*01f0*/  LDC.64 R2, c[0x0][0x8a8] ;  /* 0x00022a00ff027b82 */ /* 0x002e640000000a00 */
[----:B-1----:R2:W5:Y:S01]  /*0200*/  LDG.E R47, desc[UR46][R2.64] ;  /* 0x0000002e022f7981 */ /* 0x002562000c1e1900 */
[----:B------:R-:W-:Y:S05]  /*0210*/  BRA `(.L_x_2) ;  /* 0x0000000000087947 */ /* 0x000fea0003800000 */
.L_x_3:
[----:B------:R-:W2:Y:S02]  /*0220*/  LDCU UR6, c[0x0][0x8a0] ;  /* 0x00011400ff0677ac */ /* 0x000ea40008000800 */
[----:B--2---:R-:W-:Y:S02]  /*0230*/  MOV R47, UR6 ;  /* 0x00000006002f7c02 */ /* 0x004fe40008000f00 */
.L_x_2:
[----:B------:R-:W-:Y:S01]  /*0240*/  IMAD.U32 R0, RZ, RZ, UR8 ;  /* 0x00000008ff007e24 */ /* 0x000fe2000f8e00ff */
[----:B------:R-:W-:Y:S04]  /*0250*/  BSSY.RECONVERGENT B0, `(.L_x_4) ;  /* 0x000000c000007945 */ /* 0x000fe80003800200 */
[C---:B------:R-:W-:Y:S02]  /*0260*/  ISETP.NE.OR P1, PT, R0.reuse, 0x1, !P5 ;  /* 0x000000010000780c */ /* 0x040fe40006f25670 */
[----:B------:R-:W-:-:S11]  /*0270*/  ISETP.NE.OR P0, PT, R0, 0x3, !P5 ;  /* 0x000000030000780c */ /* 0x000fd60006f05670 */
[----:B------:R-:W-:Y:S05]  /*0280*/  @P1 BRA `(.L_x_5) ;  /* 0x0000000000201947 */ /* 0x000fea0003800000 */
[----:B------:R-:W3:Y:S02]  /*0290*/  LDCU.64 UR6, c[0x0][0x348] ;  /* 0x00006900ff0677ac */ /* 0x000ee40008000a00 */
[----:B---3--:R-:W-:Y:S02]  /*02a0*/  UIADD3 UR10, UP1, UPT, UR6, 0x80, URZ ;  /* 0x00000080060a7890 */ /* 0x008fe4000ff3e0ff */
[----:B------:R-:W-:Y:S02]  /*02b0*/  UIADD3 UR6, UP0, UPT, UR6, 0x180, URZ ;  /* 0x0000018006067890 */ /* 0x000fe4000ff1e0ff */
[----:B------:R-:W-:Y:S02]  /*02c0*/  UIADD3.X UR11, UPT, UPT, URZ, UR7, URZ, UP1, !UPT ;  /* 0x00000007ff0b7290 */ /* 0x000fe40008ffe4ff */
[----:B------:R-:W-:-:S07]  /*02d0*/  UIADD3.X UR7, UPT, UPT, URZ, UR7, URZ, UP0, !UPT ;  /* 0x00000007ff077290 */ /* 0x000fce00087fe4ff */
[----:B------:R3:W-:Y:S02]  /*02e0*/  UTMACCTL.PF [UR10] ;  /* 0x000000000a0079b9 */ /* 0x0007e40008040000 */
[----:B------:R3:W-:Y:S02]  /*02f0*/  UTMACCTL.PF [UR6] ;  /* 0x00000000060079b9 */ /* 0x0007e40008040000 */
[----:B---3--:R-:W-:Y:S01]  /*0300*/  NOP ;  /* 0x0000000000007918 */ /* 0x008fe20000000000 */
.L_x_5:
[----:B------:R-:W-:Y:S05]  /*0310*/  BSYNC.RECONVERGENT B0 ;  /* 0x0000000000007941 */ /* 0x000fea0003800200 */
.L_x_4:
[----:B------:R-:W-:Y:S04]  /*0320*/  BSSY.RECONVERGENT B0, `(.L_x_6) ;  /* 0x000000a000007945 */ /* 0x000fe80003800200 */
        /* <DEDUP_REMOVED lines=9> */
.L_x_7:
[----:B------:R-:W-:Y:S05]  /*03c0*/  BSYNC.RECONVERGENT B0 ;  /* 0x0000000000007941 */ /* 0x000fea0003800200 */
.L_x_6:
[----:B------:R-:W3:Y:S01]  /*03d0*/  LDCU.64 UR6, c[0x0][0x888] ;  /* 0x00011100ff0677ac */ /* 0x000ee20008000a00 */
[----:B------:R-:W-:Y:S02]  /*03e0*/  UISETP.EQ.U32.AND UP1, UPT, UR4, URZ, UPT ;  /* 0x000000ff0400728c */ /* 0x000fe4000bf22070 */
[----:B------:R-:W-:Y:S02]  /*03f0*/  UPLOP3.LUT UP2, UPT, UPT, UPT, UPT, 0x80, 0x8 ;  /* 0x000000000008789c */ /* 0x000fe40003f4f070 */
[----:B---3--:R-:W-:-:S04]  /*0400*/  UISETP.NE.U32.AND UP0, UPT, UR6, URZ, UPT ;  /* 0x000000ff0600728c */ /* 0x008fc8000bf05070 */
[----:B------:R-:W-:-:S04]  /*0410*/  UISETP.NE.AND.EX UP0, UPT, UR7, URZ, UPT, UP0 ;  /* 0x000000ff0700728c */ /* 0x000fc8000bf05300 */
[----:B------:R-:W-:-:S04]  /*0420*/  UISETP.EQ.OR.EX UP3, UPT, UR5, URZ, !UP0, UP1 ;  /* 0x000000ff0500728c */ /* 0x000fc8000c762710 */
[----:B------:R-:W-:-:S05]  /*0430*/  UP2UR UR50, UPR, URZ, 0x8 ;  /* 0x00000008ff327883 */ /* 0x000fca0008000000 */
[----:B------:R-:W-:Y:S07]  /*0440*/  BRA.U !UP3, `(.L_x_8) ;  /* 0x000000010b207547 */ /* 0x000fee000b800000 */
[----:B------:R-:W-:Y:S01]  /*0450*/  UISETP.NE.U32.AND UP2, UPT, UR4, URZ, UPT ;  /* 0x000000ff0400728c */ /* 0x000fe2000bf45070 */
[----:B-----5:R-:W-:Y:S01]  /*0460*/  FSETP.NEU.AND P0, PT, R49, RZ, PT ;  /* 0x000000ff3100720b */ /* 0x020fe20003f0d000 */
[----:B------:R-:W-:Y:S02]  /*0470*/  USEL UR4, URZ, 0xffffffff, UP0 ;  /* 0xffffffffff047887 */ /* 0x000fe40008000000 */
[----:B------:R-:W-:-:S10]  /*0480*/  UISETP.NE.AND.EX UP2, UPT, UR5, URZ, UPT, UP2 ;  /* 0x000000ff0500728c */ /* 0x000fd4000bf45320 */
[----:B------:R-:W-:Y:S01]  /*0490*/  VOTEU.ANY UP1, P0 ;  /* 0x0000000000ff7886 */ /* 0x000fe20000020100 */
[----:B------:R-:W-:-:S04]  /*04a0*/  @!UP2 USEL UR4, URZ, 0xffffffff, UP1 ;  /* 0xffffffffff04a887 */ /* 0x000fc80008800000 */
[----:B------:R-:W-:-:S04]  /*04b0*/  ULOP3.LUT UR4, UR4, 0x1, URZ, 0xc0, !UPT ;  /* 0x0000000104047892 */ /* 0x000fc8000f8ec0ff */
[----:B------:R-:W-:-:S11]  /*04c0*/  UISETP.NE.U32.AND UP2, UPT, UR4, 0x1, UPT ;  /* 0x000000010400788c */ /* 0x000fd6000bf45070 */
.L_x_8:
[----:B-12---:R-:W1:Y:S01]  /*04d0*/  SHFL.IDX PT, R2, R101, RZ, 0x1f ;  /* 0x00001fff65027589 */ /* 0x006e6200000e0000 */
[----:B------:R-:W-:-:S04]  /*04e0*/  UISETP.NE.AND UP1, UPT, UR8, 0x2, UPT ;  /* 0x000000020800788c */ /* 0x000fc8000bf25270 */
[----:B------:R-:W-:Y:S01]  /*04f0*/  USEL UR6, URZ, 0x1, UP1 ;  /* 0x00000001ff067887 */ /* 0x000fe20008800000 */
[----:B-1----:R-:W-:-:S13]  /*0500*/  ISETP.NE.AND P0, PT, R2, RZ, PT ;  /* 0x000000ff0200720c */ /* 0x002fda0003f05270 */
[----:B------:R-:W-:Y:S05]  /*0510*/  @P0 BRA `(.L_x_9) ;  /* 0x0000000000500947 */ /* 0x000fea0003800000 */
[----:B------:R-:W1:Y:S01]  /*0520*/  S2UR UR5, SR_CgaCtaId ;  /* 0x00000000000579c3 */ /* 0x000e620000008800 */
[----:B------:R-:W-:Y:S01]  /*0530*/  UMOV UR7, 0x400 ;  /* 0x0000040000077882 */ /* 0x000fe20000000000 */
[----:B------:R-:W-:Y:S01]  /*0540*/  UMOV UR4, 0x1 ;  /* 0x0000000100047882 */ /* 0x000fe20000000000 */
[----:B------:R-:W-:Y:S01]  /*0550*/  ELECT P0, URZ, PT ;  /* 0x0000000000ff782f */ /* 0x000fe20003800000 */
[----:B------:R-:W-:-:S04]  /*0560*/  UIADD3 UR10, UPT, UPT, -UR4, 0x100000, URZ ;  /* 0x00100000040a7890 */ /* 0x000fc8000fffe1ff */
[----:B------:R-:W-:Y:S02]  /*0570*/  USHF.L.U32 UR11, UR10, 0xb, URZ ;  /* 0x0000000b0a0b7899 */ /* 0x000fe400080006ff */
[----:B------:R-:W-:Y:S02]  /*0580*/  USHF.L.U32 UR10, UR10, 0x1, URZ ;  /* 0x000000010a0a7899 */ /* 0x000fe400080006ff */
[----:B-1----:R-:W-:Y:S01]  /*0590*/  ULEA UR5, UR5, UR7, 0x18 ;  /* 0x0000000705057291 */ /* 0x002fe2000f8ec0ff */
[----:B------:R-:W1:Y:S11]  /*05a0*/  FENCE.VIEW.ASYNC.S ;  /* 0x00000000000073c6 */ /* 0x000e760000000000 */
[----:B-1----:R1:W2:Y:S01]  /*05b0*/  SYNCS.EXCH.64 URZ, [UR5], UR10 ;  /* 0x0000000a05ff75b2 */ /* 0x0022a20008000100 */
[----:B------:R1:W3:Y:S01]  /*05c0*/  SYNCS.EXCH.64 URZ, [UR5+0x28], UR10 ;  /* 0x0000280a05ff75b2 */ /* 0x0002e20008000100 */
[----:B------:R1:W4:Y:S01]  /*05d0*/  SYNCS.EXCH.64 URZ, [UR5+0x8], UR10 ;  /* 0x0000080a05ff75b2 */ /* 0x0003220008000100 */
[----:B------:R1:W1:Y:S01]  /*05e0*/  SYNCS.EXCH.64 URZ, [UR5+0x30], UR10 ;  /* 0x0000300a05ff75b2 */ /* 0x0002620008000100 */
[----:B------:R1:W1:Y:S01]  /*05f0*/  SYNCS.EXCH.64 URZ, [UR5+0x10], UR10 ;  /* 0x0000100a05ff75b2 */ /* 0x0002620008000100 */
[----:B------:R1:W1:Y:S01]  /*0600*/  SYNCS.EXCH.64 URZ, [UR5+0x38], UR10 ;  /* 0x0000380a05ff75b2 */ /* 0x0002620008000100 */
[----:B------:R1:W1:Y:S01]  /*0610*/  SYNCS.EXCH.64 URZ, [UR5+0x18], UR10 ;  /* 0x0000180a05ff75b2 */ /* 0x0002620008000100 */
[----:B------:R1:W1:Y:S01]  /*0620*/  SYNCS.EXCH.64 URZ, [UR5+0x40], UR10 ;  /* 0x0000400a05ff75b2 */ /* 0x0002620008000100 */
[----:B------:R1:W1:Y:S01]  /*0630*/  SYNCS.EXCH.64 URZ, [UR5+0x20], UR10 ;  /* 0x0000200a05ff75b2 */ /* 0x0002620008000100 */
[----:B------:R1:W1:Y:S01]  /*0640*/  SYNCS.EXCH.64 URZ, [UR5+0x48], UR10 ;  /* 0x0000480a05ff75b2 */ /* 0x0002620008000100 */
[----:B------:R-:W-:Y:S01]  /*0650*/  NOP ;  /* 0x0000000000007918 */ /* 0x000fe20000000000 */
.L_x_9:
[----:B------:R-:W2:Y:S01]  /*0660*/  SHFL.IDX PT, R2, R101, RZ, 0x1f ;  /* 0x00001fff65027589 */ /* 0x000ea200000e0000 */
[----:B------:R-:W-:Y:S01]  /*0670*/  NOP ;  /* 0x0000000000007918 */ /* 0x000fe20000000000 */
[----:B--2---:R-:W-:-:S13]  /*0680*/  ISETP.NE.AND P0, PT, R2, 0x1, PT ;  /* 0x000000010200780c */ /* 0x004fda0003f05270 */
[----:B------:R-:W-:Y:S05]  /*0690*/  @P0 BRA `(.L_x_10) ;  /* 0x0000000000480947 */ /* 0x000fea0003800000 */
[----:B------:R-:W2:Y:S01]  /*06a0*/  S2UR UR7, SR_CgaCtaId ;  /* 0x00000000000779c3 */ /* 0x000ea20000008800 */
[----:B------:R-:W-:Y:S01]  /*06b0*/  UMOV UR9, 0x400 ;  /* 0x0000040000097882 */ /* 0x000fe20000000000 */
[----:B-1----:R-:W-:Y:S01]  /*06c0*/  UMOV UR5, 0x20 ;  /* 0x0000002000057882 */ /* 0x002fe20000000000 */
[----:B------:R-:W-:Y:S01]  /*06d0*/  UMOV UR4, 0x80 ;  /* 0x0000008000047882 */ /* 0x000fe20000000000 */
[----:B------:R-:W-:-:S04]  /*06e0*/  UIADD3 UR10, UPT, UPT, -UR5, 0x100000, URZ ;  /* 0x00100000050a7890 */ /* 0x000fc8000fffe1ff */
[----:B------:R-:W-:Y:S02]  /*06f0*/  USHF.L.U32 UR11, UR10, 0xb, URZ ;  /* 0x0000000b0a0b7899 */ /* 0x000fe400080006ff */
[----:B------:R-:W-:Y:S02]  /*0700*/  USHF.L.U32 UR10, UR10, 0x1, URZ ;  /* 0x000000010a0a7899 */ /* 0x000fe400080006ff */
[----:B------:R-:W-:-:S04]  /*0710*/  UIADD3 UR4, UPT, UPT, -UR4, 0x100000, URZ ;  /* 0x0010000004047890 */ /* 0x000fc8000fffe1ff */
[----:B------:R-:W-:Y:S02]  /*0720*/  USHF.L.U32 UR5, UR4, 0xb, URZ ;  /* 0x0000000b04057899 */ /* 0x000fe400080006ff */
[----:B------:R-:W-:Y:S01]  /*0730*/  USHF.L.U32 UR4, UR4, 0x1, URZ ;  /* 0x0000000104047899 */ /* 0x000fe200080006ff */
[----:B------:R-:W-:Y:S01]  /*0740*/  ELECT P0, URZ, PT ;  /* 0x0000000000ff782f */ /* 0x000fe20003800000 */
[----:B--2---:R-:W-:Y:S01]  /*0750*/  ULEA UR7, UR7, UR9, 0x18 ;  /* 0x0000000907077291 */ /* 0x004fe2000f8ec0ff */
[----:B------:R-:W1:Y:S11]  /*0760*/  FENCE.VIEW.ASYNC.S ;  /* 0x00000000000073c6 */ /* 0x000e760000000000 */
[----:B-1----:R2:W1:Y:S01]  /*0770*/  SYNCS.EXCH.64 URZ, [UR7+0x50], UR10 ;  /* 0x0000500a07ff75b2 */ /* 0x0024620008000100 */
[----:B------:R2:W1:Y:S01]  /*0780*/  SYNCS.EXCH.64 URZ, [UR7+0x60], UR4 ;  /* 0x0000600407ff75b2 */ /* 0x0004620008000100 */
[----:B------:R2:W1:Y:S01]  /*0790*/  SYNCS.EXCH.64 URZ, [UR7+0x58], UR10 ;  /* 0x0000580a07ff75b2 */ /* 0x0004620008000100 */
[----:B------:R2:W1:Y:S02]  /*07a0*/  SYNCS.EXCH.64 URZ, [UR7+0x68], UR4 ;  /* 0x0000680407ff75b2 */ /* 0x0004640008000100 */
[----:B--2---:R-:W-:Y:S01]  /*07b0*/  NOP ;  /* 0x0000000000007918 */ /* 0x004fe20000000000 */
.L_x_10:
[----:B------:R-:W2:Y:S01]  /*07c0*/  SHFL.IDX PT, R2, R101, RZ, 0x1f ;  /* 0x00001fff65027589 */ /* 0x000ea200000e0000 */
[----:B------:R-:W-:Y:S01]  /*07d0*/  NOP ;  /* 0x0000000000007918 */ /* 0x000fe20000000000 */
[----:B--2---:R-:W-:-:S13]  /*07e0*/  ISETP.NE.AND P0, PT, R2, 0x3, PT ;  /* 0x000000030200780c */ /* 0x004fda0003f05270 */
[----:B------:R-:W-:Y:S05]  /*07f0*/  @P0 BRA `(.L_x_11) ;  /* 0x0000000000300947 */ /* 0x000fea0003800000 */
[----:B-1----:R-:W1:Y:S01]  /*0800*/  S2UR UR5, SR_CgaCtaId ;  /* 0x00000000000579c3 */ /* 0x002e620000008800 */
        /* <DEDUP_REMOVED lines=8> */
[----:B-1----:R2:W1:Y:S01]  /*0890*/  SYNCS.EXCH.64 URZ, [UR5+0x70], UR10 ;  /* 0x0000700a05ff75b2 */ /* 0x0024620008000100 */
[----:B------:R2:W1:Y:S02]  /*08a0*/  SYNCS.EXCH.64 URZ, [UR5+0x78], UR10 ;  /* 0x0000780a05ff75b2 */ /* 0x0004640008000100 */
[----:B--2---:R-:W-:Y:S01]  /*08b0*/  NOP ;  /* 0x0000000000007918 */ /* 0x004fe20000000000 */
.L_x_11:
[----:B------:R-:W2:Y:S01]  /*08c0*/  SHFL.IDX PT, R2, R101, RZ, 0x1f ;  /* 0x00001fff65027589 */ /* 0x000ea200000e0000 */
[----:B------:R-:W-:Y:S01]  /*08d0*/  NOP ;  /* 0x0000000000007918 */ /* 0x000fe20000000000 */
[----:B--2---:R-:W-:-:S13]  /*08e0*/  ISETP.NE.AND P0, PT, R2, 0x4, PT ;  /* 0x000000040200780c */ /* 0x004fda0003f05270 */
[----:B------:R-:W-:Y:S05]  /*08f0*/  @P0 BRA `(.L_x_12) ;  /* 0x00000000004c0947 */ /* 0x000fea0003800000 */
[----:B-1----:R-:W1:Y:S01]  /*0900*/  S2UR UR5, SR_CgaCtaId ;  /* 0x00000000000579c3 */ /* 0x002e620000008800 */
[----:B------:R-:W-:Y:S01]  /*0910*/  UMOV UR9, 0x100 ;  /* 0x0000010000097882 */ /* 0x000fe20000000000 */
[----:B------:R-:W-:Y:S01]  /*0920*/  UMOV UR7, 0x400 ;  /* 0x0000040000077882 */ /* 0x000fe20000000000 */
[----:B------:R-:W-:Y:S01]  /*0930*/  USEL UR9, UR9, 0xe0, UP2 ;  /* 0x000000e009097887 */ /* 0x000fe20009000000 */
[----:B------:R-:W-:Y:S01]  /*0940*/  UMOV UR4, 0x1 ;  /* 0x0000000100047882 */ /* 0x000fe20000000000 */
[----:B------:R-:W-:Y:S01]  /*0950*/  ELECT P0, URZ, PT ;  /* 0x0000000000ff782f */ /* 0x000fe20003800000 */
[----:B------:R-:W-:-:S04]  /*0960*/  UIADD3 UR10, UPT, UPT, -UR4, 0x100000, URZ ;  /* 0x00100000040a7890 */ /* 0x000fc8000fffe1ff */
[----:B------:R-:W-:Y:S02]  /*0970*/  USHF.L.U32 UR11, UR10, 0xb, URZ ;  /* 0x0000000b0a0b7899 */ /* 0x000fe400080006ff */
[----:B------:R-:W-:Y:S02]  /*0980*/  USHF.L.U32 UR10, UR10, 0x1, URZ ;  /* 0x000000010a0a7899 */ /* 0x000fe400080006ff */
[----:B------:R-:W-:-:S04]  /*0990*/  UIADD3 UR12, UPT, UPT, -UR9, 0x100000, URZ ;  /* 0x00100000090c7890 */ /* 0x000fc8000fffe1ff */
[----:B------:R-:W-:Y:S02]  /*09a0*/  USHF.L.U32 UR13, UR12, 0xb, URZ ;  /* 0x0000000b0c0d7899 */ /* 0x000fe400080006ff */
[----:B------:R-:W-:Y:S02]  /*09b0*/  USHF.L.U32 UR12, UR12, 0x1, URZ ;  /* 0x000000010c0c7899 */ /* 0x000fe400080006ff */
[----:B-1----:R-:W-:Y:S01]  /*09c0*/  ULEA UR5, UR5, UR7, 0x18 ;  /* 0x0000000705057291 */ /* 0x002fe2000f8ec0ff */
[----:B------:R-:W1:Y:S11]  /*09d0*/  FENCE.VIEW.ASYNC.S ;  /* 0x00000000000073c6 */ /* 0x000e760000000000 */
[----:B-1----:R2:W1:Y:S01]  /*09e0*/  SYNCS.EXCH.64 URZ, [UR5+0x80], UR10 ;  /* 0x0000800a05ff75b2 */ /* 0x0024620008000100 */
[----:B------:R2:W1:Y:S01]  /*09f0*/  SYNCS.EXCH.64 URZ, [UR5+0x90], UR12 ;  /* 0x0000900c05ff75b2 */ /* 0x0004620008000100 */
[----:B------:R2:W1:Y:S01]  /*0a00*/  SYNCS.EXCH.64 URZ, [UR5+0x88], UR10 ;  /* 0x0000880a05ff75b2 */ /* 0x0004620008000100 */
[----:B------:R2:W1:Y:S02]  /*0a10*/  SYNCS.EXCH.64 URZ, [UR5+0x98], UR12 ;  /* 0x0000980c05ff75b2 */ /* 0x0004640008000100 */
[----:B--2---:R-:W-:Y:S01]  /*0a20*/  NOP ;  /* 0x0000000000007918 */ /* 0x004fe20000000000 */
.L_x_12:
        /* <DEDUP_REMOVED lines=20> */
[----:B------:R2:W1:Y:S01]  /*0b70*/  SYNCS.EXCH.64 URZ, [UR7+0xc8], UR4 ;  /* 0x0000c80407ff75b2 */ /* 0x0004620008000100 */
[----:B------:R2:W1:Y:S01]  /*0b80*/  SYNCS.EXCH.64 URZ, [UR7+0xb0], UR10 ;  /* 0x0000b00a07ff75b2 */ /* 0x0004620008000100 */
[----:B------:R2:W1:Y:S01]  /*0b90*/  SYNCS.EXCH.64 URZ, [UR7+0xd0], UR4 ;  /* 0x0000d00407ff75b2 */ /* 0x0004620008000100 */
[----:B------:R2:W1:Y:S01]  /*0ba0*/  SYNCS.EXCH.64 URZ, [UR7+0xb8], UR10 ;  /* 0x0000b80a07ff75b2 */ /* 0x0004620008000100 */
[----:B------:R2:W1:Y:S02]  /*0bb0*/  SYNCS.EXCH.64 URZ, [UR7+0xd8], UR4 ;  /* 0x0000d80407ff75b2 */ /* 0x0004640008000100 */
[----:B--2---:R-:W-:Y:S01]  /*0bc0*/  NOP ;  /* 0x0000000000007918 */ /* 0x004fe20000000000 */
.L_x_13:
        /* <DEDUP_REMOVED lines=18> */
.L_x_14:
[----:B-1----:R-:W1:Y:S01]  /*0cf0*/  S2UR UR5, SR_CTAID.X ;  /* 0x00000000000579c3 */ /* 0x002e620000002500 */
[----:B------:R-:W-:-:S05]  /*0d00*/  CS2R.32 R96, SR_CgaSize ;  /* 0x0000000000607805 */ /* 0x000fca0000008a00 */
[----:B------:R-:W-:-:S05]  /*0d10*/  IMAD R96, R96, -0xa0, RZ ;  /* 0xffffff6060607824 */ /* 0x000fca00078e02ff */
[----:B------:R-:W-:-:S14]  /*0d20*/  R2UR UR9, R96 ;  /* 0x00000000600972ca */ /* 0x000fdc00000e0000 */
[----:B------:R-:W2:Y:S01]  /*0d30*/  LDCU UR9, c[0x0][UR9+0x2b0] ;  /* 0x00005600090977ac */ /* 0x000ea20008000800 */
[----:B------:R-:W-:Y:S01]  /*0d40*/  NOP ;  /* 0x0000000000007918 */ /* 0x000fe20000000000 */
[----:B------:R-:W-:-:S05]  /*0d50*/  CS2R.32 R96, SR_CgaSize ;  /* 0x0000000000607805 */ /* 0x000fca0000008a00 */
[----:B------:R-:W-:-:S05]  /*0d60*/  IMAD R96, R96, -0xa0, RZ ;  /* 0xffffff6060607824 */ /* 0x000fca00078e02ff */
[----:B------:R-:W-:-:S14]  /*0d70*/  R2UR UR7, R96 ;  /* 0x00000000600772ca */ /* 0x000fdc00000e0000 */
[----:B------:R-:W3:Y:S01]  /*0d80*/  LDCU UR7, c[0x0][UR7+0x2b4] ;  /* 0x00005680070777ac */ /* 0x000ee20008000800 */
[----:B------:R-:W4:Y:S08]  /*0d90*/  S2UR UR4, SR_CTAID.Y ;  /* 0x00000000000479c3 */ /* 0x000f300000002600 */
[----:B------:R-:W3:Y:S01]  /*0da0*/  LDC R9, c[0x0][0xb24] ;  /* 0x0002c900ff097b82 */ /* 0x000ee20000000800 */
[----:B-1----:R-:W-:-:S02]  /*0db0*/  I2FP.F32.U32 R4, UR5 ;  /* 0x0000000500047c45 */ /* 0x002fc40008201000 */
[----:B------:R-:W-:-:S05]  /*0dc0*/  CS2R.32 R5, SR_CgaSize ;  /* 0x0000000000057805 */ /* 0x000fca0000008a00 */
[----:B------:R-:W-:-:S06]  /*0dd0*/  IMAD R5, R5, -0xa0, RZ ;  /* 0xffffff6005057824 */ /* 0x000fcc00078e02ff */
[----:B------:R-:W1:Y:S01]  /*0de0*/  LDC R5, c[0x0][R5+0x2a0] ;  /* 0x0000a80005057b82 */ /* 0x000e620000000800 */
[----:B------:R-:W-:Y:S01]  /*0df0*/  MOV R21, UR5 ;  /* 0x0000000500157c02 */ /* 0x000fe20008000f00 */
[----:B--2---:R-:W-:Y:S01]  /*0e00*/  FMUL R4, R4, UR9 ;  /* 0x0000000904047c20 */ /* 0x004fe20008400000 */
[----:B----4-:R-:W-:Y:S02]  /*0e10*/  I2FP.F32.U32 R2, UR4 ;  /* 0x0000000400027c45 */ /* 0x010fe40008201000 */
[----:B------:R-:W-:-:S05]  /*0e20*/  CS2R.32 R3, SR_CgaSize ;  /* 0x0000000000037805 */ /* 0x000fca0000008a00 */
[----:B------:R-:W-:-:S06]  /*0e30*/  IMAD R3, R3, -0xa0, RZ ;  /* 0xffffff6003037824 */ /* 0x000fcc00078e02ff */
[----:B------:R-:W2:Y:S01]  /*0e40*/  LDC R3, c[0x0][R3+0x2a4] ;  /* 0x0000a90003037b82 */ /* 0x000ea20000000800 */
[----:B------:R-:W4:Y:S01]  /*0e50*/  F2I.U32.TRUNC.NTZ R96, R4 ;  /* 0x0000000400607305 */ /* 0x000f22000020f000 */
[----:B------:R-:W-:Y:S01]  /*0e60*/  MOV R20, UR4 ;  /* 0x0000000400147c02 */ /* 0x000fe20008000f00 */
[----:B---3--:R-:W-:-:S05]  /*0e70*/  FMUL R2, R2, UR7 ;  /* 0x0000000702027c20 */ /* 0x008fca0008400000 */
[----:B------:R-:W-:Y:S01]  /*0e80*/  BAR.SYNC.DEFER_BLOCKING 0x0 ;  /* 0x0000000000007b1d */ /* 0x000fe20000010000 */
[----:B------:R-:W-:-:S05]  /*0e90*/  ISETP.GE.AND P0, PT, R9, 0x1, PT ;  /* 0x000000010900780c */ /* 0x000fca0003f06270 */
[----:B------:R-:W3:Y:S02]  /*0ea0*/  F2I.U32.TRUNC.NTZ R94, R2 ;  /* 0x00000002005e7305 */ /* 0x000ee4000020f000 */
[----:B------:R-:W2:Y:S01]  /*0eb0*/  S2UR UR36, SR_CTAID.Z ;  /* 0x00000000002479c3 */ /* 0x000ea20000002700 */
[----:B----4-:R-:W-:-:S05]  /*0ec0*/  IADD3 R96, PT, PT, -R96, RZ, RZ ;  /* 0x000000ff60607210 */ /* 0x010fca0007ffe1ff */
[----:B-1----:R-:W-:Y:S01]  /*0ed0*/  IMAD R96, R5, R96, UR5 ;  /* 0x0000000505607e24 */ /* 0x002fe2000f8e0260 */
[----:B---3--:R-:W-:-:S05]  /*0ee0*/  IADD3 R94, PT, PT, -R94, RZ, RZ ;  /* 0x000000ff5e5e7210 */ /* 0x008fca0007ffe1ff */
[----:B--2---:R-:W-:Y:S01]  /*0ef0*/  IMAD R94, R3, R94, UR4 ;  /* 0x00000004035e7e24 */ /* 0x004fe2000f8e025e */
[----:B------:R-:W-:Y:S06]  /*0f00*/  @!P0 BRA `(.L_x_15) ;  /* 0x0000000000b88947 */ /* 0x000fec0003800000 */
[----:B------:R-:W1:Y:S01]  /*0f10*/  LDC.64 R4, c[0x0][0xb18] ;  /* 0x0002c600ff047b82 */ /* 0x000e620000000a00 */
[----:B------:R-:W-:-:S07]  /*0f20*/  ISETP.NE.AND P0, PT, R9, 0x1, PT ;  /* 0x000000010900780c */ /* 0x000fce0003f05270 */
[----:B------:R-:W2:Y:S08]  /*0f30*/  LDC R10, c[0x0][0xb0c] ;  /* 0x0002c300ff0a7b82 */ /* 0x000eb00000000800 */
[----:B------:R-:W3:Y:S08]  /*0f40*/  LDC R11, c[0x0][0x370] ;  /* 0x0000dc00ff0b7b82 */ /* 0x000ef00000000800 */
[----:B------:R-:W4:Y:S01]  /*0f50*/  LDC R12, c[0x0][0x374] ;  /* 0x0000dd00ff0c7b82 */ /* 0x000f220000000800 */
[----:B-1----:R-:W-:-:S07]  /*0f60*/  ISETP.NE.AND P1, PT, R4, 0x1, PT ;  /* 0x000000010400780c */ /* 0x002fce0003f25270 */
[----:B------:R-:W3:Y:S01]  /*0f70*/  LDC.64 R6, c[0x0][0xb10] ;  /* 0x0002c400ff067b82 */ /* 0x000ee20000000a00 */
[----:B--2---:R-:W-:-:S07]  /*0f80*/  ISETP.NE.AND P2, PT, R10, 0x1, PT ;  /* 0x000000010a00780c */ /* 0x004fce0003f45270 */
[----:B------:R-:W1:Y:S08]  /*0f90*/  LDC R8, c[0x0][0xb20] ;  /* 0x0002c800ff087b82 */ /* 0x000e700000000800 */
[----:B------:R-:W2:Y:S01]  /*0fa0*/  LDC.64 R2, c[0x0][0xb28] ;  /* 0x0002ca00ff027b82 */ /* 0x000ea20000000a00 */
[----:B----4-:R-:W-:-:S04]  /*0fb0*/  IMAD.HI.U32 R13, R12, R5, RZ ;  /* 0x000000050c0d7227 */ /* 0x010fc800078e00ff */
[----:B------:R-:W-:-:S04]  /*0fc0*/  IMAD.HI.U32 R5, R20, R5, RZ ;  /* 0x0000000514057227 */ /* 0x000fc800078e00ff */
[----:B---3--:R-:W-:-:S04]  /*0fd0*/  IMAD.HI.U32 R14, R11, R6, RZ ;  /* 0x000000060b0e7227 */ /* 0x008fc800078e00ff */
[C---:B------:R-:W-:Y:S01]  /*0fe0*/  IMAD.HI.U32 R16, R21.reuse, R6, RZ ;  /* 0x0000000615107227 */ /* 0x040fe200078e00ff */
[-C--:B------:R-:W-:Y:S02]  /*0ff0*/  @P2 SHF.R.U32.HI R11, RZ, R7.reuse, R14 ;  /* 0x00000007ff0b2219 */ /* 0x080fe4000001160e */
[-C--:B-1----:R-:W-:Y:S02]  /*1000*/  @P1 SHF.R.U32.HI R12, RZ, R8.reuse, R13 ;  /* 0x00000008ff0c1219 */ /* 0x082fe4000001160d */
[----:B------:R-:W-:Y:S02]  /*1010*/  SHF.R.U32.HI R5, RZ, R8, R5 ;  /* 0x00000008ff057219 */ /* 0x000fe40000011605 */
[----:B------:R-:W-:Y:S02]  /*1020*/  SHF.R.U32.HI R16, RZ, R7, R16 ;  /* 0x00000007ff107219 */ /* 0x000fe40000011610 */
[----:B------:R-:W-:Y:S01]  /*1030*/  SEL R5, R20, R5, !P1 ;  /* 0x0000000514057207 */ /* 0x000fe20004800000 */
[----:B--2---:R-:W-:Y:S01]  /*1040*/  IMAD.HI.U32 R14, R12, R2, RZ ;  /* 0x000000020c0e7227 */ /* 0x004fe200078e00ff */
[----:B------:R-:W-:-:S02]  /*1050*/  SEL R7, R21, R16, !P2 ;  /* 0x0000001015077207 */ /* 0x000fc40005000000 */
[----:B------:R-:W-:Y:S01]  /*1060*/  IADD3 R13, PT, PT, -R5, RZ, RZ ;  /* 0x000000ff050d7210 */ /* 0x000fe20007ffe1ff */
[----:B------:R-:W-:Y:S01]  /*1070*/  IMAD.HI.U32 R6, R11, R2, RZ ;  /* 0x000000020b067227 */ /* 0x000fe200078e00ff */
[----:B------:R-:W-:-:S03]  /*1080*/  @P0 SHF.R.U32.HI R12, RZ, R3, R14 ;  /* 0x00000003ff0c0219 */ /* 0x000fc6000001160e */
[----:B------:R-:W-:Y:S01]  /*1090*/  IMAD R13, R4, R13, R20 ;  /* 0x0000000d040d7224 */ /* 0x000fe200078e0214 */
[----:B------:R-:W-:Y:S01]  /*10a0*/  @P0 SHF.R.U32.HI R11, RZ, R3, R6 ;  /* 0x00000003ff0b0219 */ /* 0x000fe20000011606 */
[----:B------:R-:W-:-:S04]  /*10b0*/  IMAD R12, R12, R9, RZ ;  /* 0x000000090c0c7224 */ /* 0x000fc800078e02ff */
[----:B------:R-:W-:Y:S01]  /*10c0*/  IMAD R6, R11, R9, RZ ;  /* 0x000000090b067224 */ /* 0x000fe200078e02ff */
[----:B------:R-:W-:-:S04]  /*10d0*/  ISETP.GE.AND P1, PT, R5, R12, PT ;  /* 0x0000000c0500720c */ /* 0x000fc80003f26270 */
[----:B------:R-:W-:Y:S01]  /*10e0*/  ISETP.GE.OR P1, PT, R7, R6, P1 ;  /* 0x000000060700720c */ /* 0x000fe20000f26670 */
[----:B------:R-:W-:-:S05]  /*10f0*/  IMAD.HI.U32 R6, R5, R2, RZ ;  /* 0x0000000205067227 */ /* 0x000fca00078e00ff */
[----:B------:R-:W-:-:S04]  /*1100*/  SHF.R.U32.HI R6, RZ, R3, R6 ;  /* 0x00000003ff067219 */ /* 0x000fc80000011606 */
[----:B------:R-:W-:-:S03]  /*1110*/  SEL R6, R5, R6, !P0 ;  /* 0x0000000605067207 */ /* 0x000fc60004000000 */
[----:B------:R-:W-:Y:S01]  /*1120*/  @!P1 IMAD.HI.U32 R8, R7, R2, RZ ;  /* 0x0000000207089227 */ /* 0x000fe200078e00ff */
[----:B------:R-:W-:-:S04]  /*1130*/  IADD3 R2, PT, PT, -R6, RZ, RZ ;  /* 0x000000ff06027210 */ /* 0x000fc80007ffe1ff */
[----:B------:R-:W-:Y:S01]  /*1140*/  @!P1 SHF.R.U32.HI R8, RZ, R3, R8 ;  /* 0x00000003ff089219 */ /* 0x000fe20000011608 */
[----:B------:R-:W-:-:S03]  /*1150*/  IMAD R2, R9, R2, R5 ;  /* 0x0000000209027224 */ /* 0x000fc600078e0205 */
[----:B------:R-:W-:-:S05]  /*1160*/  @!P1 SEL R3, R7, R8, !P0 ;  /* 0x0000000807039207 */ /* 0x000fca0004000000 */
[--C-:B------:R-:W-:Y:S02]  /*1170*/  @!P1 IMAD.IADD R6, R6, 0x1, -R3.reuse ;  /* 0x0000000106069824 */ /* 0x100fe400078e0a03 */
[----:B------:R-:W-:Y:S01]  /*1180*/  @!P1 IMAD R3, R2, R11, R3 ;  /* 0x0000000b02039224 */ /* 0x000fe200078e0203 */
[----:B------:R-:W-:Y:S01]  /*1190*/  IADD3 R2, PT, PT, -R7, RZ, RZ ;  /* 0x000000ff07027210 */ /* 0x000fe20007ffe1ff */
[----:B------:R-:W-:Y:S02]  /*11a0*/  @!P1 IMAD R5, R6, R9, R7 ;  /* 0x0000000906059224 */ /* 0x000fe400078e0207 */
[----:B------:R-:W-:Y:S02]  /*11b0*/  @!P1 IMAD.MOV.U32 R7, RZ, RZ, R3 ;  /* 0x000000ffff079224 */ /* 0x000fe400078e0003 */
[----:B------:R-:W-:Y:S02]  /*11c0*/  IMAD R2, R10, R2, R21 ;  /* 0x000000020a027224 */ /* 0x000fe400078e0215 */
[----:B------:R-:W-:-:S02]  /*11d0*/  IMAD R20, R5, R4, R13 ;  /* 0x0000000405147224 */ /* 0x000fc400078e020d */
[----:B------:R-:W-:Y:S02]  /*11e0*/  IMAD R21, R7, R10, R2 ;  /* 0x0000000a07157224 */ /* 0x000fe400078e0202 */
.L_x_15:
[----:B------:R-:W1:Y:S01]  /*11f0*/  LDCU UR4, c[0x0][0xb30] ;  /* 0x00016600ff0477ac */ /* 0x000e620008000800 */
[----:B------:R-:W2:Y:S08]  /*1200*/  S2UR UR37, SR_CgaCtaId ;  /* 0x00000000002579c3 */ /* 0x000eb00000008800 */
[----:B------:R-:W3:Y:S01]  /*1210*/  LDC R40, c[0x0][0xb24] ;  /* 0x0002c900ff287b82 */ /* 0x000ee20000000800 */
[----:B-1----:R-:W-:-:S09]  /*1220*/  UISETP.NE.AND UP1, UPT, UR4, 0x1, UPT ;  /* 0x000000010400788c */ /* 0x002fd2000bf25270 */
[----:B--2---:R-:W-:Y:S05]  /*1230*/  BRA.U UP1, `(.L_x_16) ;  /* 0x0000000101407547 */ /* 0x004fea000b800000 */
[----:B------:R-:W1:Y:S08]  /*1240*/  LDC.64 R4, c[0x0][0xb10] ;  /* 0x0002c400ff047b82 */ /* 0x000e700000000a00 */
[----:B------:R-:W2:Y:S08]  /*1250*/  LDC.64 R2, c[0x0][0xb18] ;  /* 0x0002c600ff027b82 */ /* 0x000eb00000000a00 */
[----:B------:R-:W4:Y:S08]  /*1260*/  LDC R6, c[0x0][0xb20] ;  /* 0x0002c800ff067b82 */ /* 0x000f300000000800 */
[----:B------:R-:W3:Y:S01]  /*1270*/  LDC R8, c[0x0][0xb0c] ;  /* 0x0002c300ff087b82 */ /* 0x000ee20000000800 */
[----:B-1----:R-:W-:-:S05]  /*1280*/  IMAD.HI.U32 R4, R21, R4, RZ ;  /* 0x0000000415047227 */ /* 0x002fca00078e00ff */
[----:B------:R-:W-:Y:S01]  /*1290*/  SHF.R.U32.HI R4, RZ, R5, R4 ;  /* 0x00000005ff047219 */ /* 0x000fe20000011604 */
[----:B--2---:R-:W-:Y:S01]  /*12a0*/  IMAD.HI.U32 R3, R20, R3, RZ ;  /* 0x0000000314037227 */ /* 0x004fe200078e00ff */
[----:B------:R-:W-:-:S04]  /*12b0*/  ISETP.NE.AND P0, PT, R2, 0x1, PT ;  /* 0x000000010200780c */ /* 0x000fc80003f05270 */
[----:B----4-:R-:W-:-:S04]  /*12c0*/  SHF.R.U32.HI R3, RZ, R6, R3 ;  /* 0x00000006ff037219 */ /* 0x010fc80000011603 */
[----:B------:R-:W-:Y:S02]  /*12d0*/  SEL R3, R20, R3, !P0 ;  /* 0x0000000314037207 */ /* 0x000fe40004000000 */
[----:B---3--:R-:W-:-:S04]  /*12e0*/  ISETP.NE.AND P1, PT, R8, 0x1, PT ;  /* 0x000000010800780c */ /* 0x008fc80003f25270 */
[----:B------:R-:W-:-:S05]  /*12f0*/  SEL R4, R21, R4, !P1 ;  /* 0x0000000415047207 */ /* 0x000fca0004800000 */
[----:B------:R-:W-:Y:S02]  /*1300*/  IMAD.IADD R5, R3, 0x1, -R4 ;  /* 0x0000000103057824 */ /* 0x000fe400078e0a04 */
[----:B------:R-:W-:Y:S02]  /*1310*/  IMAD.IADD R3, R4, 0x1, -R3 ;  /* 0x0000000104037824 */ /* 0x000fe400078e0a03 */
[----:B------:R-:W-:Y:S02]  /*1320*/  IMAD R21, R5, R8, R21 ;  /* 0x0000000805157224 */ /* 0x000fe400078e0215 */
[----:B------:R-:W-:-:S07]  /*1330*/  IMAD R20, R3, R2, R20 ;  /* 0x0000000203147224 */ /* 0x000fce00078e0214 */
.L_x_16:
[----:B------:R-:W-:Y:S01]  /*1340*/  BAR.SYNC.DEFER_BLOCKING 0x0 ;  /* 0x0000000000007b1d */ /* 0x000fe20000010000 */
[----:B------:R-:W-:Y:S01]  /*1350*/  UISETP.NE.AND UP1, UPT, UR8, 0x2, UPT ;  /* 0x000000020800788c */ /* 0x000fe2000bf25270 */
[----:B------:R-:W-:Y:S02]  /*1360*/  ISETP.NE.OR P5, PT, R0, 0x2, !P5 ;  /* 0x000000020000780c */ /* 0x000fe40006fa5670 */
[----:B------:R-:W-:-:S06]  /*1370*/  LOP3.LUT R2, R108, 0x1f, RZ, 0xc0, !PT ;  /* 0x0000001f6c027812 */ /* 0x000fcc00078ec0ff */
[----:B------:R-:W-:Y:S05]  /*1380*/  BRA.U UP1, `(.L_x_17) ;  /* 0x0000001101847547 */ /* 0x000fea000b800000 */
[----:B------:R-:W1:Y:S01]  /*1390*/  LDCU UR13, c[0x0][0x38c] ;  /* 0x00007180ff0d77ac */ /* 0x000e620008000800 */
[----:B------:R-:W2:Y:S01]  /*13a0*/  LDC R9, c[0x0][0x370] ;  /* 0x0000dc00ff097b82 */ /* 0x000ea20000000800 */
[----:B------:R-:W-:Y:S01]  /*13b0*/  PLOP3.LUT P1, PT, PT, PT, UP2, 0x80, 0x8 ;  /* 0x000000000008781c */ /* 0x000fe20003f2f028 */
[----:B------:R-:W-:Y:S01]  /*13c0*/  HFMA2 R12, -RZ, RZ, 0, 0 ;  /* 0x00000000ff0c7431 */ /* 0x000fe200000001ff */
[----:B------:R-:W-:Y:S01]  /*13d0*/  ISETP.EQ.OR P4, PT, R2, RZ, P5 ;  /* 0x000000ff0200720c */ /* 0x000fe20002f82670 */
[----:B------:R-:W-:Y:S01]  /*13e0*/  IMAD.MOV.U32 R15, RZ, RZ, 0x1 ;  /* 0x00000001ff0f7424 */ /* 0x000fe200078e00ff */
[----:B------:R-:W-:Y:S01]  /*13f0*/  PLOP3.LUT P1, PT, P1, PT, PT, 0x8, 0x80 ;  /* 0x000000000080781c */ /* 0x000fe20000f2e170 */
[----:B------:R-:W-:Y:S01]  /*1400*/  IMAD.MOV.U32 R14, RZ, RZ, RZ ;  /* 0x000000ffff0e7224 */ /* 0x000fe200078e00ff */
[----:B------:R-:W-:Y:S01]  /*1410*/  MOV R8, 0x1 ;  /* 0x0000000100087802 */ /* 0x000fe20000000f00 */
[----:B------:R-:W4:Y:S01]  /*1420*/  LDC R0, c[0x0][0x374] ;  /* 0x0000dd00ff007b82 */ /* 0x000f220000000800 */
[----:B------:R-:W-:Y:S01]  /*1430*/  IMAD.MOV.U32 R10, RZ, RZ, RZ ;  /* 0x000000ffff0a7224 */ /* 0x000fe200078e00ff */
[----:B------:R-:W2:Y:S01]  /*1440*/  LDCU.64 UR22, c[0x0][0x348] ;  /* 0x00006900ff1677ac */ /* 0x000ea20008000a00 */
[----:B------:R-:W-:Y:S01]  /*1450*/  UMOV UR6, URZ ;  /* 0x000000ff00067c82 */ /* 0x000fe20008000000 */
[----:B-1----:R-:W-:-:S04]  /*1460*/  UIADD3 UR5, UPT, UPT, UR13, 0x7f, URZ ;  /* 0x0000007f0d057890 */ /* 0x002fc8000fffe0ff */
[----:B------:R-:W-:-:S04]  /*1470*/  USHF.R.S32.HI UR4, URZ, 0x1f, UR5 ;  /* 0x0000001fff047899 */ /* 0x000fc80008011405 */
[----:B------:R-:W-:-:S04]  /*1480*/  ULEA.HI UR4, UR4, UR5, URZ, 0x7 ;  /* 0x0000000504047291 */ /* 0x000fc8000f8f38ff */
[----:B------:R-:W-:Y:S02]  /*1490*/  USHF.R.S32.HI UR15, URZ, 0x7, UR4 ;  /* 0x00000007ff0f7899 */ /* 0x000fe40008011404 */
[----:B------:R-:W-:Y:S02]  /*14a0*/  UIADD3 UR4, UPT, UPT, UR13, -0x1, URZ ;  /* 0xffffffff0d047890 */ /* 0x000fe4000fffe0ff */
[----:B------:R-:W-:Y:S02]  /*14b0*/  UISETP.LT.U32.AND UP0, UPT, UR15, 0x5, UPT ;  /* 0x000000050f00788c */ /* 0x000fe4000bf01070 */
[----:B------:R-:W-:Y:S02]  /*14c0*/  UISETP.GE.U32.AND UP1, UPT, UR4, -0xff, UPT ;  /* 0xffffff010400788c */ /* 0x000fe4000bf26070 */
[----:B------:R-:W-:Y:S02]  /*14d0*/  USEL UR14, UR15, 0x5, UP0 ;  /* 0x000000050f0e7887 */ /* 0x000fe40008000000 */
[----:B------:R-:W-:-:S02]  /*14e0*/  UIADD3 UR13, UPT, UPT, UR13, 0xfe, URZ ;  /* 0x000000fe0d0d7890 */ /* 0x000fc4000fffe0ff */
[----:B------:R-:W-:Y:S02]  /*14f0*/  UIADD3 UR5, UPT, UPT, UR14, -0x1, URZ ;  /* 0xffffffff0e057890 */ /* 0x000fe4000fffe0ff */
[----:B------:R-:W-:-:S03]  /*1500*/  UIADD3 UR7, UPT, UPT, UR15, -UR14, URZ ;  /* 0x8000000e0f077290 */ /* 0x000fc6000fffe0ff */
[----:B------:R-:W-:-:S04]  /*1510*/  @UP1 UIADD3 UR5, UPT, UPT, UR14, URZ, URZ ;  /* 0x000000ff0e051290 */ /* 0x000fc8000fffe0ff */
[----:B--2---:R-:W-:-:S12]  /*1520*/  UIADD3 UR5, UPT, UPT, UR5, 0x1, URZ ;  /* 0x0000000105057890 */ /* 0x004fd8000fffe0ff */
.L_x_35:
[----:B------:R-:W-:Y:S01]  /*1530*/  UISETP.NE.AND UP0, UPT, UR37, URZ, UPT ;  /* 0x000000ff2500728c */ /* 0x000fe2000bf05270 */
[----:B------:R-:W1:Y:S08]  /*1540*/  S2UR UR37, SR_CgaCtaId ;  /* 0x00000000002579c3 */ /* 0x000e700000008800 */
[----:B------:R-:W-:Y:S05]  /*1550*/  BRA.U UP0, `(.L_x_18) ;  /* 0x0000000100347547 */ /* 0x000fea000b800000 */
[----:B------:R-:W2:Y:S01]  /*1560*/  S2R R2, SR_CgaCtaId ;  /* 0x0000000000027919 */ /* 0x000ea20000008800 */
[----:B------:R-:W-:-:S04]  /*1570*/  MOV R3, 0x400 ;  /* 0x0000040000037802 */ /* 0x000fc80000000f00 */
[----:B--2---:R-:W-:Y:S02]  /*1580*/  LEA R3, R2, R3, 0x18 ;  /* 0x0000000302037211 */ /* 0x004fe400078ec0ff */
[----:B------:R-:W-:-:S03]  /*1590*/  SHF.L.U32 R2, R8, 0x1f, RZ ;  /* 0x0000001f08027819 */ /* 0x000fc600000006ff */
[----:B------:R-:W-:-:S04]  /*15a0*/  IMAD R3, R10, 0x8, R3 ;  /* 0x000000080a037824 */ /* 0x000fc800078e0203 */
[----:B------:R-:W2:Y:S02]  /*15b0*/  SYNCS.PHASECHK.TRANS64.TRYWAIT P0, [R3+URZ+0xf0], R2 ;  /* 0x0000f002030075a7 */ /* 0x000ea400080011ff */
[----:B--2---:R-:W-:Y:S05]  /*15c0*/  @!P0 BRA `(.L_x_19) ;  /* 0x0000005c00208947 */ /* 0x004fea0003800000 */
.L_x_106:
[----:B------:R-:W-:Y:S01]  /*15d0*/  VIADD R10, R10, 0x1 ;  /* 0x000000010a0a7836 */ /* 0x000fe20000000000 */
[----:B------:R2:W-:Y:S04]  /*15e0*/  SYNCS.ARRIVE.TRANS64.A1T0 RZ, [R3+URZ+0xe0], RZ ;  /* 0x0000e0ff03ff79a7 */ /* 0x0005e800081000ff */
[----:B------:R-:W-:-:S04]  /*15f0*/  ISETP.NE.AND P0, PT, R10, 0x2, PT ;  /* 0x000000020a00780c */ /* 0x000fc80003f05270 */
[----:B------:R-:W-:Y:S02]  /*1600*/  SEL R10, R10, RZ, P0 ;  /* 0x000000ff0a0a7207 */ /* 0x000fe40000000000 */
[----:B--2---:R-:W-:-:S04]  /*1610*/  SEL R3, RZ, 0x1, P0 ;  /* 0x00000001ff037807 */ /* 0x004fc80000000000 */
[----:B------:R-:W-:-:S07]  /*1620*/  LOP3.LUT R8, R8, R3, RZ, 0x3c, !PT ;  /* 0x0000000308087212 */ /* 0x000fce00078e3cff */
.L_x_18:
[----:B------:R-:W-:Y:S01]  /*1630*/  UMOV UR4, 0x400 ;  /* 0x0000040000047882 */ /* 0x000fe20000000000 */
[----:B------:R-:W-:Y:S01]  /*1640*/  SHF.L.U32 R2, R15, 0x1f, RZ ;  /* 0x0000001f0f027819 */ /* 0x000fe200000006ff */
[----:B-1----:R-:W-:Y:S01]  /*1650*/  ULEA UR4, UR37, UR4, 0x18 ;  /* 0x0000000425047291 */ /* 0x002fe2000f8ec0ff */
[----:B------:R-:W-:Y:S01]  /*1660*/  R2UR UR35, R21 ;  /* 0x00000000152372ca */ /* 0x000fe200000e0000 */
[----:B------:R-:W-:Y:S01]  /*1670*/  UISETP.GE.U32.AND UP0, UPT, UR13, 0xff, UPT ;  /* 0x000000ff0d00788c */ /* 0x000fe2000bf06070 */
[----:B------:R-:W-:Y:S01]  /*1680*/  R2UR UR11, R20 ;  /* 0x00000000140b72ca */ /* 0x000fe200000e0000 */
[----:B------:R-:W-:Y:S01]  /*1690*/  ULEA UR8, UR6, UR4, 0x3 ;  /* 0x0000000406087291 */ /* 0x000fe2000f8e18ff */
[----:B------:R-:W-:-:S08]  /*16a0*/  UMOV UR24, URZ ;  /* 0x000000ff00187c82 */ /* 0x000fd00008000000 */
[----:B------:R1:W2:Y:S01]  /*16b0*/  SYNCS.PHASECHK.TRANS64.TRYWAIT P0, [UR8+0x28], R2 ;  /* 0x00002802ff0075a7 */ /* 0x0002a20008001108 */
[----:B------:R-:W-:Y:S02]  /*16c0*/  USHF.L.U32 UR35, UR35, 0x6, URZ ;  /* 0x0000000623237899 */ /* 0x000fe400080006ff */
[----:B------:R-:W-:Y:S01]  /*16d0*/  USHF.L.U32 UR11, UR11, 0x7, URZ ;  /* 0x000000070b0b7899 */ /* 0x000fe200080006ff */
[----:B------:R-:W-:Y:S11]  /*16e0*/  BRA.U !UP0, `(.L_x_20) ;  /* 0x0000000108a87547 */ /* 0x000ff6000b800000 */
[----:B------:R-:W-:Y:S01]  /*16f0*/  UMOV UR16, URZ ;  /* 0x000000ff00107c82 */ /* 0x000fe20008000000 */
[----:B------:R-:W-:-:S05]  /*1700*/  UMOV UR17, UR6 ;  /* 0x0000000600117c82 */ /* 0x000fca0008000000 */
.L_x_25:
[----:B-1----:R-:W-:Y:S01]  /*1710*/  ULEA UR33, UR17, UR4, 0x3 ;  /* 0x0000000411217291 */ /* 0x002fe2000f8e18ff */
[----:B--2---:R-:W-:Y:S01]  /*1720*/  @!P5 MOV R3, 0x6000 ;  /* 0x000060000003d802 */ /* 0x004fe20000000f00 */
[----:B--2---:R-:W-:Y:S10]  /*1730*/  @P0 BRA `(.L_x_21) ;  /* 0x00000000000c0947 */ /* 0x004ff40003800000 */
[----:B------:R-:W-:-:S04]  /*1740*/  SHF.L.U32 R5, R15, 0x1f, RZ ;  /* 0x0000001f0f057819 */ /* 0x000fc800000006ff */
[----:B------:R-:W2:Y:S02]  /*1750*/  SYNCS.PHASECHK.TRANS64.TRYWAIT P0, [UR33+0x28], R5 ;  /* 0x00002805ff0075a7 */ /* 0x000ea40008001121 */
[----:B--2---:R-:W-:Y:S05]  /*1760*/  @!P0 BRA `(.L_x_22) ;  /* 0x0000005800cc8947 */ /* 0x004fea0003800000 */
.L_x_21:
[----:B------:R2:W-:Y:S01]  /*1770*/  @!P5 SYNCS.ARRIVE.TRANS64 RZ, [UR33], R3 ;  /* 0x00000003ffffd9a7 */ /* 0x0005e20008000021 */
[----:B------:R-:W-:Y:S04]  /*1780*/  BSSY.RECONVERGENT B0, `(.L_x_23) ;  /* 0x0000003000007945 */ /* 0x000fe80003800200 */
[----:B------:R-:W-:Y:S05]  /*1790*/  @P4 BRA `(.L_x_24) ;  /* 0x0000000000044947 */ /* 0x000fea0003800000 */
[----:B------:R-:W-:Y:S05]  /*17a0*/  BPT.TRAP 0x1 ;  /* 0x000000040000795c */ /* 0x000fea0000300000 */
.L_x_24:
[----:B------:R-:W-:Y:S05]  /*17b0*/  BSYNC.RECONVERGENT B0 ;  /* 0x0000000000007941 */ /* 0x000fea0003800200 */
.L_x_23:
[----:B------:R-:W-:Y:S02]  /*17c0*/  UIADD3 UR6, UPT, UPT, UR17, 0x1, URZ ;  /* 0x0000000111067890 */ /* 0x000fe4000fffe0ff */
[----:B------:R-:W-:Y:S02]  /*17d0*/  ULEA UR32, UR17, UR4, 0xd ;  /* 0x0000000411207291 */ /* 0x000fe4000f8e68ff */
[----:B------:R-:W-:Y:S02]  /*17e0*/  UISETP.NE.AND UP0, UPT, UR6, 0x5, UPT ;  /* 0x000000050600788c */ /* 0x000fe4000bf05270 */
[----:B------:R-:W-:Y:S02]  /*17f0*/  UIADD3 UR26, UP1, UPT, UR22, 0x80, URZ ;  /* 0x00000080161a7890 */ /* 0x000fe4000ff3e0ff */
[----:B------:R-:W-:Y:S02]  /*1800*/  USEL UR9, URZ, 0x1, UP0 ;  /* 0x00000001ff097887 */ /* 0x000fe40008000000 */
[----:B------:R-:W-:-:S02]  /*1810*/  USEL UR6, UR6, URZ, UP0 ;  /* 0x000000ff06067287 */ /* 0x000fc40008000000 */
[----:B------:R-:W-:Y:S02]  /*1820*/  UIADD3 UR20, UP0, UPT, UR22, 0x180, URZ ;  /* 0x0000018016147890 */ /* 0x000fe4000ff1e0ff */
[----:B------:R-:W-:Y:S01]  /*1830*/  ULEA UR8, UR6, UR4, 0x3 ;  /* 0x0000000406087291 */ /* 0x000fe2000f8e18ff */
[----:B------:R-:W-:Y:S01]  /*1840*/  LOP3.LUT R15, R15, UR9, RZ, 0x3c, !PT ;  /* 0x000000090f0f7c12 */ /* 0x000fe2000f8e3cff */
[----:B------:R-:W-:Y:S02]  /*1850*/  USHF.L.U32 UR34, UR16, 0x7, URZ ;  /* 0x0000000710227899 */ /* 0x000fe400080006ff */
[----:B------:R-:W-:Y:S01]  /*1860*/  UIADD3.X UR27, UPT, UPT, URZ, UR23, URZ, UP1, !UPT ;  /* 0x00000017ff1b7290 */ /* 0x000fe20008ffe4ff */
[----:B-1----:R-:W-:Y:S01]  /*1870*/  SHF.L.U32 R2, R15, 0x1f, RZ ;  /* 0x0000001f0f027819 */ /* 0x002fe200000006ff */
[----:B------:R-:W-:Y:S02]  /*1880*/  UIADD3 UR32, UPT, UPT, UR32, 0x4400, URZ ;  /* 0x0000440020207890 */ /* 0x000fe4000fffe0ff */
[----:B------:R-:W-:Y:S01]  /*1890*/  UIADD3.X UR21, UPT, UPT, URZ, UR23, URZ, UP0, !UPT ;  /* 0x00000017ff157290 */ /* 0x000fe200087fe4ff */
[----:B------:R1:W1:Y:S01]  /*18a0*/  SYNCS.PHASECHK.TRANS64.TRYWAIT P0, [UR8+0x28], R2 ;  /* 0x00002802ff0075a7 */ /* 0x0002620008001108 */
[----:B------:R-:W-:Y:S01]  /*18b0*/  ULEA UR8, UR17, UR4, 0xe ;  /* 0x0000000411087291 */ /* 0x000fe2000f8e70ff */
[----:B------:R-:W-:Y:S01]  /*18c0*/  UMOV UR18, 0x0 ;  /* 0x0000000000127882 */ /* 0x000fe20000000000 */
[----:B------:R-:W-:-:S02]  /*18d0*/  UMOV UR19, 0x10000000 ;  /* 0x1000000000137882 */ /* 0x000fc40000000000 */
[----:B------:R-:W-:Y:S01]  /*18e0*/  UIADD3 UR8, UPT, UPT, UR8, 0xe400, URZ ;  /* 0x0000e40008087890 */ /* 0x000fe2000fffe0ff */
[----:B------:R1:W-:Y:S01]  /*18f0*/  UTMALDG.3D [UR32], [UR26], desc[UR18] ;  /* 0x000012201a0075b4 */ /* 0x0003e20008011000 */
[----:B------:R-:W-:Y:S01]  /*1900*/  UMOV UR12, UR36 ;  /* 0x00000024000c7c82 */ /* 0x000fe20008000000 */
[----:B------:R-:W-:Y:S01]  /*1910*/  UMOV UR9, UR33 ;  /* 0x0000002100097c82 */ /* 0x000fe20008000000 */
[----:B------:R-:W-:Y:S01]  /*1920*/  UMOV UR10, UR34 ;  /* 0x00000022000a7c82 */ /* 0x000fe20008000000 */
[----:B------:R-:W-:Y:S01]  /*1930*/  UIADD3 UR16, UPT, UPT, UR16, 0x1, URZ ;  /* 0x0000000110107890 */ /* 0x000fe2000fffe0ff */
[----:B------:R-:W-:Y:S01]  /*1940*/  UMOV UR24, UR5 ;  /* 0x0000000500187c82 */ /* 0x000fe20008000000 */
[----:B------:R-:W-:Y:S02]  /*1950*/  UMOV UR17, UR6 ;  /* 0x0000000600117c82 */ /* 0x000fe40008000000 */
[----:B------:R1:W-:Y:S01]  /*1960*/  UTMALDG.3D [UR8], [UR20], desc[UR18] ;  /* 0x00001208140075b4 */ /* 0x0003e20008011000 */
[----:B------:R-:W-:-:S09]  /*1970*/  UISETP.NE.AND UP0, UPT, UR16, UR5, UPT ;  /* 0x000000051000728c */ /* 0x000fd2000bf05270 */
[----:B------:R-:W-:Y:S05]  /*1980*/  BRA.U UP0, `(.L_x_25) ;  /* 0xfffffffd00607547 */ /* 0x000fea000b83ffff */
.L_x_20:
[----:B-1----:R-:W-:Y:S01]  /*1990*/  ULEA UR8, UR6, UR4, 0x3 ;  /* 0x0000000406087291 */ /* 0x002fe2000f8e18ff */
[----:B------:R-:W-:Y:S01]  /*19a0*/  SHF.L.U32 R2, R15, 0x1f, RZ ;  /* 0x0000001f0f027819 */ /* 0x000fe200000006ff */
[----:B------:R-:W-:Y:S01]  /*19b0*/  @!P1 SYNCS.ARRIVE.TRANS64.A1T0 RZ, [UR4+0x78], RZ ;  /* 0x000078ffffff99a7 */ /* 0x000fe20008100004 */
[----:B------:R-:W-:-:S06]  /*19c0*/  UISETP.GT.AND UP0, UPT, UR15, UR14, UPT ;  /* 0x0000000e0f00728c */ /* 0x000fcc000bf04270 */
[----:B--2---:R1:W2:Y:S03]  /*19d0*/  SYNCS.PHASECHK.TRANS64.TRYWAIT P0, [UR8+0x28], R2 ;  /* 0x00002802ff0075a7 */ /* 0x0042a60008001108 */
[----:B------:R-:W-:Y:S05]  /*19e0*/  BRA.U !UP0, `(.L_x_26) ;  /* 0x0000000108ac7547 */ /* 0x000fea000b800000 */
[----:B------:R-:W-:Y:S01]  /*19f0*/  UIADD3 UR21, UPT, UPT, UR7, UR24, URZ ;  /* 0x0000001807157290 */ /* 0x000fe2000fffe0ff */
[----:B------:R-:W-:-:S11]  /*1a00*/  UMOV UR25, UR6 ;  /* 0x0000000600197c82 */ /* 0x000fd60008000000 */
.L_x_31:
[----:B-1----:R-:W-:Y:S01]  /*1a10*/  ULEA UR17, UR25, UR4, 0x3 ;  /* 0x0000000419117291 */ /* 0x002fe2000f8e18ff */
[----:B--2---:R-:W-:Y:S01]  /*1a20*/  @!P5 MOV R3, 0x6000 ;  /* 0x000060000003d802 */ /* 0x004fe20000000f00 */
[----:B--2---:R-:W-:Y:S10]  /*1a30*/  @P0 BRA `(.L_x_27) ;  /* 0x00000000000c0947 */ /* 0x004ff40003800000 */
[----:B------:R-:W-:-:S04]  /*1a40*/  SHF.L.U32 R5, R15, 0x1f, RZ ;  /* 0x0000001f0f057819 */ /* 0x000fc800000006ff */
[----:B------:R-:W2:Y:S02]  /*1a50*/  SYNCS.PHASECHK.TRANS64.TRYWAIT P0, [UR17+0x28], R5 ;  /* 0x00002805ff0075a7 */ /* 0x000ea40008001111 */
[----:B--2---:R-:W-:Y:S05]  /*1a60*/  @!P0 BRA `(.L_x_28) ;  /* 0x0000005800248947 */ /* 0x004fea0003800000 */
.L_x_27:
[----:B------:R2:W-:Y:S01]  /*1a70*/  @!P5 SYNCS.ARRIVE.TRANS64 RZ, [UR17], R3 ;  /* 0x00000003ffffd9a7 */ /* 0x0005e20008000011 */
[----:B------:R-:W-:Y:S04]  /*1a80*/  BSSY.RECONVERGENT B0, `(.L_x_29) ;  /* 0x0000003000007945 */ /* 0x000fe80003800200 */
[----:B------:R-:W-:Y:S05]  /*1a90*/  @P4 BRA `(.L_x_30) ;  /* 0x0000000000044947 */ /* 0x000fea0003800000 */
[----:B------:R-:W-:Y:S05]  /*1aa0*/  BPT.TRAP 0x1 ;  /* 0x000000040000795c */ /* 0x000fea0000300000 */
.L_x_30:
[----:B------:R-:W-:Y:S05]  /*1ab0*/  BSYNC.RECONVERGENT B0 ;  /* 0x0000000000007941 */ /* 0x000fea0003800200 */
.L_x_29:
        /* <DEDUP_REMOVED lines=10> */
[----:B------:R-:W-:Y:S01]  /*1b60*/  UIADD3 UR16, UPT, UPT, UR16, 0x4400, URZ ;  /* 0x0000440010107890 */ /* 0x000fe2000fffe0ff */
[----:B-1----:R-:W-:Y:S01]  /*1b70*/  SHF.L.U32 R2, R15, 0x1f, RZ ;  /* 0x0000001f0f027819 */ /* 0x002fe200000006ff */
[----:B------:R-:W-:Y:S02]  /*1b80*/  UIADD3.X UR31, UPT, UPT, URZ, UR23, URZ, UP1, !UPT ;  /* 0x00000017ff1f7290 */ /* 0x000fe40008ffe4ff */
[----:B------:R-:W-:Y:S01]  /*1b90*/  UIADD3.X UR29, UPT, UPT, URZ, UR23, URZ, UP0, !UPT ;  /* 0x00000017ff1d7290 */ /* 0x000fe200087fe4ff */
[----:B------:R1:W1:Y:S01]  /*1ba0*/  SYNCS.PHASECHK.TRANS64.TRYWAIT P0, [UR8+0x28], R2 ;  /* 0x00002802ff0075a7 */ /* 0x0002620008001108 */
[----:B------:R-:W-:Y:S01]  /*1bb0*/  ULEA UR8, UR25, UR4, 0xe ;  /* 0x0000000419087291 */ /* 0x000fe2000f8e70ff */
[----:B------:R-:W-:Y:S01]  /*1bc0*/  UMOV UR26, 0x0 ;  /* 0x00000000001a7882 */ /* 0x000fe20000000000 */
[----:B------:R-:W-:-:S02]  /*1bd0*/  UMOV UR27, 0x10000000 ;  /* 0x10000000001b7882 */ /* 0x000fc40000000000 */
[----:B------:R-:W-:Y:S01]  /*1be0*/  UIADD3 UR8, UPT, UPT, UR8, 0xe400, URZ ;  /* 0x0000e40008087890 */ /* 0x000fe2000fffe0ff */
[----:B------:R-:W-:Y:S01]  /*1bf0*/  UMOV UR19, UR35 ;  /* 0x0000002300137c82 */ /* 0x000fe20008000000 */
[----:B------:R-:W-:Y:S01]  /*1c00*/  UMOV UR20, UR36 ;  /* 0x0000002400147c82 */ /* 0x000fe20008000000 */
[----:B------:R-:W-:Y:S01]  /*1c10*/  UMOV UR12, UR36 ;  /* 0x00000024000c7c82 */ /* 0x000fe20008000000 */
[----:B------:R-:W-:Y:S01]  /*1c20*/  UMOV UR9, UR17 ;  /* 0x0000001100097c82 */ /* 0x000fe20008000000 */
[----:B------:R-:W-:Y:S01]  /*1c30*/  UMOV UR10, UR18 ;  /* 0x00000012000a7c82 */ /* 0x000fe20008000000 */
[----:B------:R1:W-:Y:S01]  /*1c40*/  UTMALDG.3D [UR16], [UR30], desc[UR26] ;  /* 0x00001a101e0075b4 */ /* 0x0003e20008011000 */
[----:B------:R-:W-:Y:S01]  /*1c50*/  UIADD3 UR24, UPT, UPT, UR24, 0x1, URZ ;  /* 0x0000000118187890 */ /* 0x000fe2000fffe0ff */
[----:B------:R-:W-:-:S03]  /*1c60*/  UMOV UR25, UR6 ;  /* 0x0000000600197c82 */ /* 0x000fc60008000000 */
[----:B------:R-:W-:Y:S01]  /*1c70*/  UISETP.NE.AND UP0, UPT, UR24, UR21, UPT ;  /* 0x000000151800728c */ /* 0x000fe2000bf05270 */
[----:B------:R1:W-:Y:S08]  /*1c80*/  UTMALDG.3D [UR8], [UR28], desc[UR26] ;  /* 0x00001a081c0075b4 */ /* 0x0003f00008011000 */
[----:B------:R-:W-:Y:S05]  /*1c90*/  BRA.U UP0, `(.L_x_31) ;  /* 0xfffffffd005c7547 */ /* 0x000fea000b83ffff */
.L_x_26:
[----:B-1----:R-:W-:Y:S01]  /*1ca0*/  LEA R2, R14, UR4, 0x3 ;  /* 0x000000040e027c11 */ /* 0x002fe2000f8e18ff */
[----:B------:R-:W-:Y:S01]  /*1cb0*/  NOP ;  /* 0x0000000000007918 */ /* 0x000fe20000000000 */
[----:B--2---:R-:W-:Y:S02]  /*1cc0*/  SHF.L.U32 R3, R12, 0x1f, RZ ;  /* 0x0000001f0c037819 */ /* 0x004fe400000006ff */
[----:B------:R-:W-:Y:S02]  /*1cd0*/  LEA R4, R14, UR4, 0x4 ;  /* 0x000000040e047c11 */ /* 0x000fe4000f8e20ff */
[----:B------:R-:W1:Y:S02]  /*1ce0*/  SYNCS.PHASECHK.TRANS64.TRYWAIT P0, [R2+URZ+0x80], R3 ;  /* 0x00008003020075a7 */ /* 0x000e6400080011ff */
[----:B-1----:R-:W-:Y:S05]  /*1cf0*/  @!P0 BRA `(.L_x_32) ;  /* 0x0000005400988947 */ /* 0x002fea0003800000 */
.L_x_109:
[----:B------:R-:W2:Y:S01]  /*1d00*/  LDS.128 R4, [R4+0x110] ;  /* 0x0001100004047984 */ /* 0x000ea20000000c00 */
[----:B---3--:R-:W-:Y:S01]  /*1d10*/  ISETP.GE.AND P0, PT, R40, 0x1, PT ;  /* 0x000000012800780c */ /* 0x008fe20003f06270 */
[----:B-1----:R-:W-:Y:S01]  /*1d20*/  VIADD R2, R2, 0x90 ;  /* 0x0000009002027836 */ /* 0x002fe20000000000 */
[----:B------:R-:W-:Y:S01]  /*1d30*/  @!PT LDS RZ, [RZ] ;  /* 0x00000000fffff984 */ /* 0x000fe20000000800 */
[----:B------:R-:W-:Y:S01]  /*1d40*/  @!PT LDS RZ, [RZ] ;  /* 0x00000000fffff984 */ /* 0x000fe20000000800 */
[----:B------:R-:W-:Y:S01]  /*1d50*/  @!PT LDS RZ, [RZ] ;  /* 0x00000000fffff984 */ /* 0x000fe20000000800 */
[----:B------:R-:W-:Y:S01]  /*1d60*/  @!PT LDS RZ, [RZ] ;  /* 0x00000000fffff984 */ /* 0x000fe20000000800 */
[----:B------:R1:W-:Y:S06]  /*1d70*/  MEMBAR.ALL.CTA ;  /* 0x0000000000007992 */ /* 0x0003ec0000008000 */
[----:B-1----:R-:W1:Y:S01]  /*1d80*/  FENCE.VIEW.ASYNC.S ;  /* 0x00000000000073c6 */ /* 0x002e620000000000 */
[----:B------:R-:W-:-:S04]  /*1d90*/  PRMT R2, RZ, 0x654, R2 ;  /* 0x00000654ff027816 */ /* 0x000fc80000000002 */
[----:B-1----:R1:W-:Y:S01]  /*1da0*/  SYNCS.ARRIVE.TRANS64.RED.A1T0 RZ, [R2+URZ], RZ ;  /* 0x000000ff02ff79a7 */ /* 0x0023e200081004ff */
[----:B--2---:R-:W-:-:S13]  /*1db0*/  LOP3.LUT P2, RZ, R6, 0x1, RZ, 0xc0, !PT ;  /* 0x0000000106ff7812 */ /* 0x004fda000784c0ff */
[----:B------:R-:W-:Y:S01]  /*1dc0*/  @P2 SHF.R.U32.HI R3, RZ, 0x10, R5 ;  /* 0x00000010ff032819 */ /* 0x000fe20000011605 */
[----:B------:R-:W-:Y:S01]  /*1dd0*/  VOTEU.ANY UP0, P2 ;  /* 0x0000000000ff7886 */ /* 0x000fe20001000100 */
[----:B------:R-:W-:Y:S02]  /*1de0*/  @P2 MOV R13, R4 ;  /* 0x00000004000d2202 */ /* 0x000fe40000000f00 */
[----:B------:R-:W-:Y:S02]  /*1df0*/  @P2 R2UR.BROADCAST UR8, R3 ;  /* 0x00000000030822ca */ /* 0x000fe400008e0000 */
[----:B------:R-:W-:-:S11]  /*1e00*/  @P2 LOP3.LUT R11, R5, 0xffff, RZ, 0xc0, !PT ;  /* 0x0000ffff050b2812 */ /* 0x000fd600078ec0ff */
[----:B------:R-:W-:Y:S01]  /*1e10*/  @UP0 UMOV UR36, UR8 ;  /* 0x0000000800240c82 */ /* 0x000fe20008000000 */
[----:B-1----:R-:W-:Y:S05]  /*1e20*/  @!P0 BRA `(.L_x_33) ;  /* 0x0000000000b88947 */ /* 0x002fea0003800000 */
[----:B------:R-:W4:Y:S01]  /*1e30*/  LDC.64 R4, c[0x0][0xb18] ;  /* 0x0002c600ff047b82 */ /* 0x000f220000000a00 */
[----:B------:R-:W-:-:S07]  /*1e40*/  ISETP.NE.AND P3, PT, R40, 0x1, PT ;  /* 0x000000012800780c */ /* 0x000fce0003f65270 */
[----:B------:R-:W1:Y:S08]  /*1e50*/  LDC.64 R6, c[0x0][0xb10] ;  /* 0x0002c400ff067b82 */ /* 0x000e700000000a00 */
[----:B------:R-:W2:Y:S08]  /*1e60*/  LDC R16, c[0x0][0xb20] ;  /* 0x0002c800ff107b82 */ /* 0x000eb00000000800 */
[----:B------:R-:W3:Y:S01]  /*1e70*/  LDC R18, c[0x0][0xb0c] ;  /* 0x0002c300ff127b82 */ /* 0x000ee20000000800 */
[----:B----4-:R-:W-:Y:S01]  /*1e80*/  IMAD.HI.U32 R17, R0, R5, RZ ;  /* 0x0000000500117227 */ /* 0x010fe200078e00ff */
[----:B------:R-:W-:-:S03]  /*1e90*/  ISETP.NE.AND P0, PT, R4, 0x1, PT ;  /* 0x000000010400780c */ /* 0x000fc60003f05270 */
[----:B------:R-:W-:-:S03]  /*1ea0*/  IMAD.HI.U32 R5, R11, R5, RZ ;  /* 0x000000050b057227 */ /* 0x000fc600078e00ff */
[----:B------:R-:W4:Y:S01]  /*1eb0*/  LDC.64 R2, c[0x0][0xb28] ;  /* 0x0002ca00ff027b82 */ /* 0x000f220000000a00 */
[----:B-1----:R-:W-:-:S04]  /*1ec0*/  IMAD.HI.U32 R20, R9, R6, RZ ;  /* 0x0000000609147227 */ /* 0x002fc800078e00ff */
[----:B------:R-:W-:Y:S01]  /*1ed0*/  IMAD.HI.U32 R22, R13, R6, RZ ;  /* 0x000000060d167227 */ /* 0x000fe200078e00ff */
[----:B------:R-:W-:Y:S02]  /*1ee0*/  SHF.R.U32.HI R20, RZ, R7, R20 ;  /* 0x00000007ff147219 */ /* 0x000fe40000011614 */
[-C--:B--2---:R-:W-:Y:S02]  /*1ef0*/  SHF.R.U32.HI R17, RZ, R16.reuse, R17 ;  /* 0x00000010ff117219 */ /* 0x084fe40000011611 */
[----:B------:R-:W-:Y:S02]  /*1f00*/  SHF.R.U32.HI R16, RZ, R16, R5 ;  /* 0x00000010ff107219 */ /* 0x000fe40000011605 */
[----:B------:R-:W-:Y:S02]  /*1f10*/  SEL R17, R0, R17, !P0 ;  /* 0x0000001100117207 */ /* 0x000fe40004000000 */
[----:B------:R-:W-:Y:S02]  /*1f20*/  SHF.R.U32.HI R22, RZ, R7, R22 ;  /* 0x00000007ff167219 */ /* 0x000fe40000011616 */
[----:B---3--:R-:W-:-:S02]  /*1f30*/  ISETP.NE.AND P1, PT, R18, 0x1, PT ;  /* 0x000000011200780c */ /* 0x008fc40003f25270 */
[----:B------:R-:W-:Y:S02]  /*1f40*/  SEL R5, R11, R16, !P0 ;  /* 0x000000100b057207 */ /* 0x000fe40004000000 */
[----:B------:R-:W-:Y:S02]  /*1f50*/  SEL R19, R9, R20, !P1 ;  /* 0x0000001409137207 */ /* 0x000fe40004800000 */
[----:B------:R-:W-:Y:S01]  /*1f60*/  SEL R7, R13, R22, !P1 ;  /* 0x000000160d077207 */ /* 0x000fe20004800000 */
[----:B----4-:R-:W-:-:S04]  /*1f70*/  IMAD.HI.U32 R20, R17, R2, RZ ;  /* 0x0000000211147227 */ /* 0x010fc800078e00ff */
[----:B------:R-:W-:Y:S01]  /*1f80*/  IMAD.HI.U32 R6, R19, R2, RZ ;  /* 0x0000000213067227 */ /* 0x000fe200078e00ff */
[----:B------:R-:W-:-:S04]  /*1f90*/  @P3 SHF.R.U32.HI R17, RZ, R3, R20 ;  /* 0x00000003ff113219 */ /* 0x000fc80000011614 */
        /* <DEDUP_REMOVED lines=8> */
[----:B------:R-:W-:-:S04]  /*2020*/  @!P0 IMAD.HI.U32 R16, R7, R2, RZ ;  /* 0x0000000207108227 */ /* 0x000fc800078e00ff */
[----:B------:R-:W-:Y:S01]  /*2030*/  IMAD.MOV R2, RZ, RZ, -R6 ;  /* 0x000000ffff027224 */ /* 0x000fe200078e0a06 */
[----:B------:R-:W-:-:S03]  /*2040*/  @!P0 SHF.R.U32.HI R16, RZ, R3, R16 ;  /* 0x00000003ff108219 */ /* 0x000fc60000011610 */
[----:B------:R-:W-:Y:S01]  /*2050*/  IMAD R2, R40, R2, R5 ;  /* 0x0000000228027224 */ /* 0x000fe200078e0205 */
[----:B------:R-:W-:Y:S02]  /*2060*/  @!P0 SEL R3, R7, R16, !P3 ;  /* 0x0000001007038207 */ /* 0x000fe40005800000 */
[----:B------:R-:W-:-:S03]  /*2070*/  IADD3 R16, PT, PT, -R5, RZ, RZ ;  /* 0x000000ff05107210 */ /* 0x000fc60007ffe1ff */
[--C-:B------:R-:W-:Y:S02]  /*2080*/  @!P0 IMAD.IADD R6, R6, 0x1, -R3.reuse ;  /* 0x0000000106068824 */ /* 0x100fe400078e0a03 */
[----:B------:R-:W-:Y:S01]  /*2090*/  @!P0 IMAD R3, R2, R19, R3 ;  /* 0x0000001302038224 */ /* 0x000fe200078e0203 */
[----:B------:R-:W-:Y:S01]  /*20a0*/  IADD3 R2, PT, PT, -R7, RZ, RZ ;  /* 0x000000ff07027210 */ /* 0x000fe20007ffe1ff */
[----:B------:R-:W-:Y:S02]  /*20b0*/  @!P0 IMAD R5, R40, R6, R7 ;  /* 0x0000000628058224 */ /* 0x000fe400078e0207 */
[----:B------:R-:W-:Y:S02]  /*20c0*/  IMAD R11, R4, R16, R11 ;  /* 0x00000010040b7224 */ /* 0x000fe400078e020b */
[----:B------:R-:W-:Y:S02]  /*20d0*/  @!P0 IMAD.MOV.U32 R7, RZ, RZ, R3 ;  /* 0x000000ffff078224 */ /* 0x000fe400078e0003 */
[----:B------:R-:W-:-:S02]  /*20e0*/  IMAD R2, R18, R2, R13 ;  /* 0x0000000212027224 */ /* 0x000fc400078e020d */
[----:B------:R-:W-:Y:S02]  /*20f0*/  IMAD R11, R5, R4, R11 ;  /* 0x00000004050b7224 */ /* 0x000fe400078e020b */
[----:B------:R-:W-:Y:S02]  /*2100*/  IMAD R13, R7, R18, R2 ;  /* 0x00000012070d7224 */ /* 0x000fe400078e0202 */
.L_x_33:
[----:B------:R-:W1:Y:S02]  /*2110*/  LDCU UR8, c[0x0][0xb30] ;  /* 0x00016600ff0877ac */ /* 0x000e640008000800 */
[----:B-1----:R-:W-:-:S09]  /*2120*/  UISETP.NE.AND UP0, UPT, UR8, 0x1, UPT ;  /* 0x000000010800788c */ /* 0x002fd2000bf05270 */
[----:B------:R-:W-:Y:S05]  /*2130*/  BRA.U UP0, `(.L_x_34) ;  /* 0x0000000100407547 */ /* 0x000fea000b800000 */
[----:B------:R-:W1:Y:S08]  /*2140*/  LDC.64 R4, c[0x0][0xb10] ;  /* 0x0002c400ff047b82 */ /* 0x000e700000000a00 */
[----:B------:R-:W2:Y:S08]  /*2150*/  LDC.64 R2, c[0x0][0xb18] ;  /* 0x0002c600ff027b82 */ /* 0x000eb00000000a00 */
[----:B------:R-:W3:Y:S08]  /*2160*/  LDC R6, c[0x0][0xb20] ;  /* 0x0002c800ff067b82 */ /* 0x000ef00000000800 */
[----:B------:R-:W4:Y:S01]  /*2170*/  LDC R16, c[0x0][0xb0c] ;  /* 0x0002c300ff107b82 */ /* 0x000f220000000800 */
[----:B-1----:R-:W-:-:S05]  /*2180*/  IMAD.HI.U32 R4, R13, R4, RZ ;  /* 0x000000040d047227 */ /* 0x002fca00078e00ff */
[----:B------:R-:W-:Y:S01]  /*2190*/  SHF.R.U32.HI R4, RZ, R5, R4 ;  /* 0x00000005ff047219 */ /* 0x000fe20000011604 */
[----:B--2---:R-:W-:Y:S01]  /*21a0*/  IMAD.HI.U32 R3, R11, R3, RZ ;  /* 0x000000030b037227 */ /* 0x004fe200078e00ff */
[----:B------:R-:W-:-:S04]  /*21b0*/  ISETP.NE.AND P0, PT, R2, 0x1, PT ;  /* 0x000000010200780c */ /* 0x000fc80003f05270 */
[----:B---3--:R-:W-:-:S04]  /*21c0*/  SHF.R.U32.HI R6, RZ, R6, R3 ;  /* 0x00000006ff067219 */ /* 0x008fc80000011603 */
[----:B------:R-:W-:Y:S02]  /*21d0*/  SEL R3, R11, R6, !P0 ;  /* 0x000000060b037207 */ /* 0x000fe40004000000 */
[----:B----4-:R-:W-:-:S04]  /*21e0*/  ISETP.NE.AND P1, PT, R16, 0x1, PT ;  /* 0x000000011000780c */ /* 0x010fc80003f25270 */
[----:B------:R-:W-:-:S05]  /*21f0*/  SEL R4, R13, R4, !P1 ;  /* 0x000000040d047207 */ /* 0x000fca0004800000 */
[----:B------:R-:W-:Y:S02]  /*2200*/  IMAD.IADD R5, R3, 0x1, -R4 ;  /* 0x0000000103057824 */ /* 0x000fe400078e0a04 */
[----:B------:R-:W-:Y:S02]  /*2210*/  IMAD.IADD R3, R4, 0x1, -R3 ;  /* 0x0000000104037824 */ /* 0x000fe400078e0a03 */
[----:B------:R-:W-:Y:S02]  /*2220*/  IMAD R13, R5, R16, R13 ;  /* 0x00000010050d7224 */ /* 0x000fe400078e020d */
[----:B------:R-:W-:-:S07]  /*2230*/  IMAD R11, R3, R2, R11 ;  /* 0x00000002030b7224 */ /* 0x000fce00078e020b */
.L_x_34:
[----:B------:R-:W-:Y:S01]  /*2240*/  VIADD R14, R14, 0x1 ;  /* 0x000000010e0e7836 */ /* 0x000fe20000000000 */
[----:B------:R-:W-:Y:S01]  /*2250*/  PLOP3.LUT P1, PT, PT, PT, PT, 0x80, 0x8 ;  /* 0x000000000008781c */ /* 0x000fe20003f2f070 */
[----:B------:R-:W-:Y:S02]  /*2260*/  IMAD.IADD R21, R13, 0x1, R96 ;  /* 0x000000010d157824 */ /* 0x000fe400078e0260 */
[----:B------:R-:W-:Y:S01]  /*2270*/  IMAD.IADD R20, R11, 0x1, R94 ;  /* 0x000000010b147824 */ /* 0x000fe200078e025e */
[----:B------:R-:W-:-:S04]  /*2280*/  ISETP.NE.AND P0, PT, R14, 0x2, PT ;  /* 0x000000020e00780c */ /* 0x000fc80003f05270 */
[----:B------:R-:W-:Y:S02]  /*2290*/  SEL R3, RZ, 0x1, P0 ;  /* 0x00000001ff037807 */ /* 0x000fe40000000000 */
[----:B------:R-:W-:Y:S02]  /*22a0*/  SEL R14, R14, RZ, P0 ;  /* 0x000000ff0e0e7207 */ /* 0x000fe40000000000 */
[----:B------:R-:W-:Y:S01]  /*22b0*/  LOP3.LUT R12, R12, R3, RZ, 0x3c, !PT ;  /* 0x000000030c0c7212 */ /* 0x000fe200078e3cff */
[----:B------:R-:W-:Y:S06]  /*22c0*/  @P2 BRA `(.L_x_35) ;  /* 0xfffffff000982947 */ /* 0x000fec000383ffff */
[----:B------:R-:W-:Y:S01]  /*22d0*/  UIADD3 UR4, UPT, UPT, UR4, 0x28, URZ ;  /* 0x0000002804047890 */ /* 0x000fe2000fffe0ff */
[----:B------:R-:W-:-:S03]  /*22e0*/  SHF.L.U32 R3, R15, 0x1f, RZ ;  /* 0x0000001f0f037819 */ /* 0x000fc600000006ff */
[----:B------:R-:W-:-:S09]  /*22f0*/  ULEA UR5, UR6, UR4, 0x3 ;  /* 0x0000000406057291 */ /* 0x000fd2000f8e18ff */
[----:B------:R-:W1:Y:S02]  /*2300*/  SYNCS.PHASECHK.TRANS64.TRYWAIT P0, [UR5], R3 ;  /* 0x00000003ff0075a7 */ /* 0x000e640008001105 */
[----:B-1----:R-:W-:Y:S05]  /*2310*/  @!P0 BRA `(.L_x_36) ;  /* 0x0000005000248947 */ /* 0x002fea0003800000 */
.L_x_111:
[----:B------:R-:W-:-:S04]  /*2320*/  UIADD3 UR6, UPT, UPT, UR6, 0x1, URZ ;  /* 0x0000000106067890 */ /* 0x000fc8000fffe0ff */
[----:B------:R-:W-:-:S04]  /*2330*/  UISETP.NE.AND UP0, UPT, UR6, 0x5, UPT ;  /* 0x000000050600788c */ /* 0x000fc8000bf05270 */
[----:B------:R-:W-:Y:S02]  /*2340*/  USEL UR7, URZ, 0x1, UP0 ;  /* 0x00000001ff077887 */ /* 0x000fe40008000000 */
[----:B------:R-:W-:-:S04]  /*2350*/  USEL UR6, UR6, URZ, UP0 ;  /* 0x000000ff06067287 */ /* 0x000fc80008000000 */
[----:B------:R-:W-:Y:S01]  /*2360*/  ULEA UR5, UR6, UR4, 0x3 ;  /* 0x0000000406057291 */ /* 0x000fe2000f8e18ff */
[----:B------:R-:W-:-:S04]  /*2370*/  LOP3.LUT R2, R15, UR7, RZ, 0x3c, !PT ;  /* 0x000000070f027c12 */ /* 0x000fc8000f8e3cff */
[----:B-1----:R-:W-:-:S04]  /*2380*/  SHF.L.U32 R3, R2, 0x1f, RZ ;  /* 0x0000001f02037819 */ /* 0x002fc800000006ff */
[----:B------:R-:W1:Y:S02]  /*2390*/  SYNCS.PHASECHK.TRANS64.TRYWAIT P0, [UR5], R3 ;  /* 0x00000003ff0075a7 */ /* 0x000e640008001105 */
[----:B-1----:R-:W-:Y:S05]  /*23a0*/  @!P0 BRA `(.L_x_37) ;  /* 0x0000005000188947 */ /* 0x002fea0003800000 */
.L_x_113:
        /* <DEDUP_REMOVED lines=9> */
.L_x_115:
        /* <DEDUP_REMOVED lines=9> */
.L_x_117:
[----:B------:R-:W-:-:S04]  /*24d0*/  UIADD3 UR6, UPT, UPT, UR6, 0x1, URZ ;  /* 0x0000000106067890 */ /* 0x000fc8000fffe0ff */
[----:B------:R-:W-:-:S04]  /*24e0*/  UISETP.NE.AND UP0, UPT, UR6, 0x5, UPT ;  /* 0x000000050600788c */ /* 0x000fc8000bf05270 */
[----:B------:R-:W-:Y:S02]  /*24f0*/  USEL UR5, URZ, 0x1, UP0 ;  /* 0x00000001ff057887 */ /* 0x000fe40008000000 */
[----:B------:R-:W-:-:S04]  /*2500*/  USEL UR6, UR6, URZ, UP0 ;  /* 0x000000ff06067287 */ /* 0x000fc80008000000 */
[----:B------:R-:W-:Y:S01]  /*2510*/  ULEA UR6, UR6, UR4, 0x3 ;  /* 0x0000000406067291 */ /* 0x000fe2000f8e18ff */
[----:B-1----:R-:W-:-:S04]  /*2520*/  LOP3.LUT R3, R2, UR5, RZ, 0x3c, !PT ;  /* 0x0000000502037c12 */ /* 0x002fc8000f8e3cff */
[----:B------:R-:W-:Y:S01]  /*2530*/  SHF.L.U32 R3, R3, 0x1f, RZ ;  /* 0x0000001f03037819 */ /* 0x000fe200000006ff */
[----:B----4-:R-:W-:-:S07]  /*2540*/  IMAD.U32 R0, RZ, RZ, UR6 ;  /* 0x00000006ff007e24 */ /* 0x010fce000f8e00ff */
.L_x_40:
[----:B-1----:R1:W2:Y:S02]  /*2550*/  SYNCS.PHASECHK.TRANS64.TRYWAIT P0, [R0+URZ], R3 ;  /* 0x00000003000075a7 */ /* 0x0022a400080011ff */
[----:B--2---:R-:W-:Y:S05]  /*2560*/  @!P0 NANOSLEEP.SYNCS 0x989680 ;  /* 0x009896800000895d */ /* 0x004fea0003900000 */
[----:B------:R-:W2:Y:S02]  /*2570*/  @!P0 SYNCS.PHASECHK.TRANS64 P0, [R0+URZ], R3 ;  /* 0x00000003000085a7 */ /* 0x000ea400080010ff */
[----:B--2---:R-:W-:Y:S05]  /*2580*/  @P0 EXIT ;  /* 0x000000000000094d */ /* 0x004fea0003800000 */
[----:B------:R-:W-:Y:S05]  /*2590*/  BRA `(.L_x_40) ;  /* 0xfffffffc00ec7947 */ /* 0x000fea000383ffff */
.L_x_17:
[----:B------:R-:W-:-:S04]  /*25a0*/  UISETP.NE.AND UP1, UPT, UR37, URZ, UPT ;  /* 0x000000ff2500728c */ /* 0x000fc8000bf25270 */
[----:B------:R-:W-:-:S09]  /*25b0*/  UISETP.NE.OR UP1, UPT, UR8, 0x1, UP1 ;  /* 0x000000010800788c */ /* 0x000fd20008f25670 */
[----:B------:R-:W-:Y:S05]  /*25c0*/  BRA.U UP1, `(.L_x_41) ;  /* 0x0000000501487547 */ /* 0x000fea000b800000 */
[----:B------:R-:W-:Y:S01]  /*25d0*/  ISETP.NE.AND P2, PT, R2, RZ, PT ;  /* 0x000000ff0200720c */ /* 0x000fe20003f45270 */
[----:B------:R-:W-:Y:S01]  /*25e0*/  IMAD.MOV.U32 R12, RZ, RZ, 0x1 ;  /* 0x00000001ff0c7424 */ /* 0x000fe200078e00ff */
[----:B------:R-:W-:Y:S02]  /*25f0*/  CS2R R10, SRZ ;  /* 0x00000000000a7805 */ /* 0x000fe4000001ff00 */
[----:B------:R-:W-:Y:S01]  /*2600*/  CS2R R8, SRZ ;  /* 0x0000000000087805 */ /* 0x000fe2000001ff00 */
[----:B------:R-:W-:Y:S01]  /*2610*/  UMOV UR4, 0x400 ;  /* 0x0000040000047882 */ /* 0x000fe20000000000 */
[----:B------:R-:W-:Y:S01]  /*2620*/  UMOV UR6, URZ ;  /* 0x000000ff00067c82 */ /* 0x000fe20008000000 */
[----:B------:R-:W-:-:S12]  /*2630*/  ULEA UR37, UR37, UR4, 0x18 ;  /* 0x0000000425257291 */ /* 0x000fd8000f8ec0ff */
.L_x_45:
[----:B------:R-:W-:Y:S02]  /*2640*/  LEA R0, R8, UR37, 0x3 ;  /* 0x0000002508007c11 */ /* 0x000fe4000f8e18ff */
[----:B------:R-:W-:-:S03]  /*2650*/  SHF.L.U32 R5, R9, 0x1f, RZ ;  /* 0x0000001f09057819 */ /* 0x000fc600000006ff */
[----:B------:R-:W-:Y:S01]  /*2660*/  VIADD R4, R0, 0xf0 ;  /* 0x000000f000047836 */ /* 0x000fe20000000000 */
[----:B------:R-:W1:Y:S02]  /*2670*/  SYNCS.PHASECHK.TRANS64.TRYWAIT P0, [R0+URZ+0xe0], R5 ;  /* 0x0000e005000075a7 */ /* 0x000e6400080011ff */
[----:B-1----:R-:W-:Y:S05]  /*2680*/  @!P0 BRA `(.L_x_42) ;  /* 0x0000004c00a88947 */ /* 0x002fea0003800000 */
.L_x_118:
[----:B------:R-:W-:Y:S01]  /*2690*/  ULEA UR5, UR6, UR37, 0x3 ;  /* 0x0000002506057291 */ /* 0x000fe2000f8e18ff */
[----:B------:R-:W-:Y:S02]  /*26a0*/  PRMT R4, RZ, 0x654, R4 ;  /* 0x00000654ff047816 */ /* 0x000fe40000000004 */
[----:B-1----:R-:W-:Y:S01]  /*26b0*/  SHF.L.U32 R5, R12, 0x1f, RZ ;  /* 0x0000001f0c057819 */ /* 0x002fe200000006ff */
[----:B------:R-:W-:Y:S01]  /*26c0*/  UIADD3 UR4, UPT, UPT, UR5, 0x80, URZ ;  /* 0x0000008005047890 */ /* 0x000fe2000fffe0ff */
[----:B------:R1:W-:Y:S05]  /*26d0*/  SYNCS.ARRIVE.TRANS64.RED.A1T0 RZ, [R4+URZ], RZ ;  /* 0x000000ff04ff79a7 */ /* 0x0003ea00081004ff */
[----:B------:R-:W-:Y:S01]  /*26e0*/  IMAD.U32 R7, RZ, RZ, UR4 ;  /* 0x00000004ff077e24 */ /* 0x000fe2000f8e00ff */
[----:B------:R-:W2:Y:S04]  /*26f0*/  SYNCS.PHASECHK.TRANS64.TRYWAIT P0, [UR5+0x90], R5 ;  /* 0x00009005ff0075a7 */ /* 0x000ea80008001105 */
[----:B------:R-:W-:Y:S01]  /*2700*/  PRMT R6, R2, 0x654, R7 ;  /* 0x0000065402067816 */ /* 0x000fe20000000007 */
[----:B-1----:R-:W-:Y:S01]  /*2710*/  @!P2 IMAD.MOV.U32 R4, RZ, RZ, 0x10 ;  /* 0x00000010ff04a424 */ /* 0x002fe200078e00ff */
[----:B--2---:R-:W-:Y:S06]  /*2720*/  @!P0 BRA `(.L_x_43) ;  /* 0x0000004c00948947 */ /* 0x004fec0003800000 */
.L_x_120:
[----:B------:R-:W-:Y:S01]  /*2730*/  ULEA UR4, UR6, UR37, 0x4 ;  /* 0x0000002506047291 */ /* 0x000fe2000f8e20ff */
[----:B------:R-:W-:Y:S01]  /*2740*/  SEL R3, R6, R3, !P2 ;  /* 0x0000000306037207 */ /* 0x000fe20005000000 */
[----:B------:R-:W-:Y:S01]  /*2750*/  UIADD3 UR5, UPT, UPT, UR5, 0x80, URZ ;  /* 0x0000008005057890 */ /* 0x000fe2000fffe0ff */
[----:B-1----:R-:W-:Y:S01]  /*2760*/  LEA R0, R11, UR37, 0x3 ;  /* 0x000000250b007c11 */ /* 0x002fe2000f8e18ff */
[----:B------:R-:W-:Y:S01]  /*2770*/  UIADD3 UR4, UPT, UPT, UR4, 0x110, URZ ;  /* 0x0000011004047890 */ /* 0x000fe2000fffe0ff */
[----:B------:R-:W-:Y:S01]  /*2780*/  SHF.L.U32 R5, R10, 0x1f, RZ ;  /* 0x0000001f0a057819 */ /* 0x000fe200000006ff */
[----:B------:R1:W-:Y:S01]  /*2790*/  @!P2 SYNCS.ARRIVE.TRANS64.RED RZ, [R3+URZ], R4 ;  /* 0x0000000403ffa9a7 */ /* 0x0003e200080004ff */
[----:B------:R-:W-:Y:S01]  /*27a0*/  UIADD3 UR6, UPT, UPT, UR6, 0x1, URZ ;  /* 0x0000000106067890 */ /* 0x000fe2000fffe0ff */
[----:B------:R-:W-:-:S03]  /*27b0*/  VIADD R8, R8, 0x1 ;  /* 0x0000000108087836 */ /* 0x000fc60000000000 */
[----:B------:R-:W-:Y:S02]  /*27c0*/  UISETP.NE.AND UP0, UPT, UR6, 0x2, UPT ;  /* 0x000000020600788c */ /* 0x000fe4000bf05270 */
[----:B------:R-:W-:Y:S06]  /*27d0*/  UGETNEXTWORKID.BROADCAST [UR4], [UR5] ;  /* 0x00000000040073ca */ /* 0x000fec0008000100 */
[----:B------:R-:W-:Y:S01]  /*27e0*/  USEL UR4, URZ, 0x1, UP0 ;  /* 0x00000001ff047887 */ /* 0x000fe20008000000 */
[----:B------:R-:W-:Y:S01]  /*27f0*/  ISETP.NE.AND P0, PT, R8, 0x2, PT ;  /* 0x000000020800780c */ /* 0x000fe20003f05270 */
[----:B------:R-:W-:Y:S01]  /*2800*/  USEL UR6, UR6, URZ, UP0 ;  /* 0x000000ff06067287 */ /* 0x000fe20008000000 */
[----:B------:R-:W2:Y:S03]  /*2810*/  SYNCS.PHASECHK.TRANS64.TRYWAIT P1, [R0+URZ+0x80], R5 ;  /* 0x00008005000075a7 */ /* 0x000ea600080211ff */
[----:B------:R-:W-:Y:S01]  /*2820*/  LOP3.LUT R12, R12, UR4, RZ, 0x3c, !PT ;  /* 0x000000040c0c7c12 */ /* 0x000fe2000f8e3cff */
[----:B-12---:R-:W-:Y:S07]  /*2830*/  @!P1 BRA `(.L_x_44) ;  /* 0x0000004c00689947 */ /* 0x006fee0003800000 */
.L_x_121:
[C---:B------:R-:W-:Y:S01]  /*2840*/  LEA R4, R11.reuse, UR37, 0x4 ;  /* 0x000000250b047c11 */ /* 0x040fe2000f8e20ff */
[----:B-1----:R-:W-:Y:S01]  /*2850*/  VIADD R0, R0, 0x90 ;  /* 0x0000009000007836 */ /* 0x002fe20000000000 */
[----:B------:R-:W-:Y:S01]  /*2860*/  SEL R8, R8, RZ, P0 ;  /* 0x000000ff08087207 */ /* 0x000fe20000000000 */
[----:B------:R-:W-:-:S03]  /*2870*/  VIADD R11, R11, 0x1 ;  /* 0x000000010b0b7836 */ /* 0x000fc60000000000 */
[----:B------:R-:W1:Y:S01]  /*2880*/  LDS.128 R4, [R4+0x110] ;  /* 0x0001100004047984 */ /* 0x000e620000000c00 */
[----:B------:R-:W-:Y:S02]  /*2890*/  PRMT R0, RZ, 0x654, R0 ;  /* 0x00000654ff007816 */ /* 0x000fe40000000000 */
[C---:B------:R-:W-:Y:S01]  /*28a0*/  ISETP.NE.AND P1, PT, R11.reuse, 0x2, PT ;  /* 0x000000020b00780c */ /* 0x040fe20003f25270 */
[----:B------:R-:W-:Y:S01]  /*28b0*/  @!PT LDS RZ, [RZ] ;  /* 0x00000000fffff984 */ /* 0x000fe20000000800 */
[----:B------:R-:W-:Y:S01]  /*28c0*/  @!PT LDS RZ, [RZ] ;  /* 0x00000000fffff984 */ /* 0x000fe20000000800 */
[----:B------:R-:W-:Y:S01]  /*28d0*/  @!PT LDS RZ, [RZ] ;  /* 0x00000000fffff984 */ /* 0x000fe20000000800 */
[----:B------:R-:W-:Y:S01]  /*28e0*/  @!PT LDS RZ, [RZ] ;  /* 0x00000000fffff984 */ /* 0x000fe20000000800 */
[----:B------:R2:W-:Y:S06]  /*28f0*/  MEMBAR.ALL.CTA ;  /* 0x0000000000007992 */ /* 0x0005ec0000008000 */
[----:B--2---:R-:W2:Y:S01]  /*2900*/  FENCE.VIEW.ASYNC.S ;  /* 0x00000000000073c6 */ /* 0x004ea20000000000 */
[----:B------:R-:W-:Y:S01]  /*2910*/  SEL R11, R11, RZ, P1 ;  /* 0x000000ff0b0b7207 */ /* 0x000fe20000800000 */
[----:B--2---:R2:W-:Y:S01]  /*2920*/  SYNCS.ARRIVE.TRANS64.RED.A1T0 RZ, [R0+URZ], RZ ;  /* 0x000000ff00ff79a7 */ /* 0x0045e200081004ff */
[----:B-1----:R-:W-:-:S02]  /*2930*/  LOP3.LUT P3, RZ, R6, 0x1, RZ, 0xc0, !PT ;  /* 0x0000000106ff7812 */ /* 0x002fc4000786c0ff */
[----:B------:R-:W-:-:S04]  /*2940*/  SEL R5, RZ, 0x1, P1 ;  /* 0x00000001ff057807 */ /* 0x000fc80000800000 */
[----:B------:R-:W-:Y:S02]  /*2950*/  LOP3.LUT R10, R10, R5, RZ, 0x3c, !PT ;  /* 0x000000050a0a7212 */ /* 0x000fe400078e3cff */
[----:B--2---:R-:W-:-:S04]  /*2960*/  SEL R0, RZ, 0x1, P0 ;  /* 0x00000001ff007807 */ /* 0x004fc80000000000 */
[----:B------:R-:W-:Y:S01]  /*2970*/  LOP3.LUT R9, R9, R0, RZ, 0x3c, !PT ;  /* 0x0000000009097212 */ /* 0x000fe200078e3cff */
[----:B------:R-:W-:Y:S06]  /*2980*/  @P3 BRA `(.L_x_45) ;  /* 0xfffffffc002c3947 */ /* 0x000fec000383ffff */
[----:B------:R-:W-:Y:S01]  /*2990*/  ULEA UR5, UR6, UR37, 0x3 ;  /* 0x0000002506057291 */ /* 0x000fe2000f8e18ff */
[----:B------:R-:W-:-:S08]  /*29a0*/  SHF.L.U32 R3, R12, 0x1f, RZ ;  /* 0x0000001f0c037819 */ /* 0x000fd000000006ff */
[----:B------:R-:W1:Y:S02]  /*29b0*/  SYNCS.PHASECHK.TRANS64 P0, [UR5+0x90], R3 ;  /* 0x00009003ff0075a7 */ /* 0x000e640008001005 */
[----:B-1----:R-:W-:Y:S05]  /*29c0*/  @P0 BRA `(.L_x_46) ;  /* 0x0000000000080947 */ /* 0x002fea0003800000 */
[----:B------:R-:W1:Y:S02]  /*29d0*/  SYNCS.PHASECHK.TRANS64.TRYWAIT P0, [UR5+0x90], R3 ;  /* 0x00009003ff0075a7 */ /* 0x000e640008001105 */
[----:B-1----:R-:W-:Y:S05]  /*29e0*/  @!P0 BRA `(.L_x_47) ;  /* 0x0000004c00108947 */ /* 0x002fea0003800000 */
.L_x_46:
[----:B------:R-:W-:-:S04]  /*29f0*/  UIADD3 UR4, UPT, UPT, UR6, 0x1, URZ ;  /* 0x0000000106047890 */ /* 0x000fc8000fffe0ff */
[----:B------:R-:W-:-:S04]  /*2a00*/  UISETP.NE.AND UP0, UPT, UR4, 0x2, UPT ;  /* 0x000000020400788c */ /* 0x000fc8000bf05270 */
[----:B------:R-:W-:Y:S02]  /*2a10*/  USEL UR7, URZ, 0x1, UP0 ;  /* 0x00000001ff077887 */ /* 0x000fe40008000000 */
[----:B------:R-:W-:-:S04]  /*2a20*/  USEL UR4, UR4, URZ, UP0 ;  /* 0x000000ff04047287 */ /* 0x000fc80008000000 */
[----:B------:R-:W-:Y:S01]  /*2a30*/  ULEA UR4, UR4, UR37, 0x3 ;  /* 0x0000002504047291 */ /* 0x000fe2000f8e18ff */
[----:B-1----:R-:W-:-:S04]  /*2a40*/  LOP3.LUT R3, R12, UR7, RZ, 0x3c, !PT ;  /* 0x000000070c037c12 */ /* 0x002fc8000f8e3cff */
[----:B------:R-:W-:-:S04]  /*2a50*/  SHF.L.U32 R0, R3, 0x1f, RZ ;  /* 0x0000001f03007819 */ /* 0x000fc800000006ff */
[----:B------:R-:W1:Y:S02]  /*2a60*/  SYNCS.PHASECHK.TRANS64 P0, [UR4+0x90], R0 ;  /* 0x00009000ff0075a7 */ /* 0x000e640008001004 */
[----:B-1----:R-:W-:Y:S05]  /*2a70*/  @P0 EXIT ;  /* 0x000000000000094d */ /* 0x002fea0003800000 */
[----:B------:R-:W-:Y:S02]  /*2a80*/  SHF.L.U32 R3, R3, 0x1f, RZ ;  /* 0x0000001f03037819 */ /* 0x000fe400000006ff */
[----:B------:R-:W-:-:S07]  /*2a90*/  MOV R0, UR4 ;  /* 0x0000000400007c02 */ /* 0x000fce0008000f00 */
.L_x_48:
[----:B-1----:R1:W2:Y:S02]  /*2aa0*/  SYNCS.PHASECHK.TRANS64.TRYWAIT P0, [R0+URZ+0x90], R3 ;  /* 0x00009003000075a7 */ /* 0x0022a400080011ff */
[----:B--2---:R-:W-:Y:S05]  /*2ab0*/  @!P0 NANOSLEEP.SYNCS 0x989680 ;  /* 0x009896800000895d */ /* 0x004fea0003900000 */
[----:B------:R-:W2:Y:S02]  /*2ac0*/  @!P0 SYNCS.PHASECHK.TRANS64 P0, [R0+URZ+0x90], R3 ;  /* 0x00009003000085a7 */ /* 0x000ea400080010ff */
[----:B--2---:R-:W-:Y:S05]  /*2ad0*/  @P0 EXIT ;  /* 0x000000000000094d */ /* 0x004fea0003800000 */
[----:B------:R-:W-:Y:S05]  /*2ae0*/  BRA `(.L_x_48) ;  /* 0xfffffffc00ec7947 */ /* 0x000fea000383ffff */
.L_x_41:
[----:B------:R-:W-:-:S09]  /*2af0*/  UISETP.NE.AND UP1, UPT, UR8, URZ, UPT ;  /* 0x000000ff0800728c */ /* 0x000fd2000bf25270 */
[----:B------:R-:W-:Y:S05]  /*2b00*/  BRA.U UP1, `(.L_x_49) ;  /* 0x0000000d01cc7547 */ /* 0x000fea000b800000 */
[----:B------:R-:W-:Y:S01]  /*2b10*/  UMOV UR4, 0x40 ;  /* 0x0000004000047882 */ /* 0x000fe20000000000 */
[----:B------:R-:W-:Y:S01]  /*2b20*/  NOP ;  /* 0x0000000000007918 */ /* 0x000fe20000000000 */
[----:B------:R-:W-:Y:S01]  /*2b30*/  ULEA UR4, UR37, UR4, 0x18 ;  /* 0x0000000425047291 */ /* 0x000fe2000f8ec0ff */
[----:B------:R-:W-:Y:S02]  /*2b40*/  UMOV UR5, 0x400 ;  /* 0x0000040000057882 */ /* 0x000fe40000000000 */
[----:B------:R-:W-:-:S06]  /*2b50*/  ULEA UR37, UR37, UR5, 0x18 ;  /* 0x0000000525257291 */ /* 0x000fcc000f8ec0ff */
[----:B------:R-:W1:Y:S02]  /*2b60*/  LDS.U8 R0, [UR4+0x1c] ;  /* 0x00001c04ff007984 */ /* 0x000e640008000000 */
[----:B-1----:R-:W-:-:S13]  /*2b70*/  ISETP.NE.AND P0, PT, R0, RZ, PT ;  /* 0x000000ff0000720c */ /* 0x002fda0003f05270 */
[----:B------:R-:W-:Y:S05]  /*2b80*/  @P0 BRA `(.L_x_50) ;  /* 0x0000000000580947 */ /* 0x000fea0003800000 */
[----:B------:R-:W-:-:S13]  /*2b90*/  ELECT P0, URZ, PT ;  /* 0x0000000000ff782f */ /* 0x000fda0003800000 */
[----:B------:R-:W-:Y:S05]  /*2ba0*/  @!P0 BRA `(.L_x_51) ;  /* 0x0000000000608947 */ /* 0x000fea0003800000 */
[----:B------:R-:W-:Y:S01]  /*2bb0*/  UMOV UR5, 0x10 ;  /* 0x0000001000057882 */ /* 0x000fe20000000000 */
[----:B------:R-:W-:Y:S01]  /*2bc0*/  HFMA2 R0, -RZ, RZ, 0, 5.9604644775390625e-08 ;  /* 0x00000001ff007431 */ /* 0x000fe200000001ff */
[----:B------:R-:W-:-:S03]  /*2bd0*/  MOV R2, 0xffff ;  /* 0x0000ffff00027802 */ /* 0x000fc60000000f00 */
[----:B------:R-:W-:Y:S04]  /*2be0*/  DEPBAR.LE SB1, 0x36 ;  /* 0x00009d800000791a */ /* 0x000fe80000000000 */
[----:B------:R-:W1:Y:S02]  /*2bf0*/  UTCATOMSWS.FIND_AND_SET.ALIGN UP0, UR5, UR5 ;  /* 0x00000005000575e3 */ /* 0x000e640008000800 */
[----:B-1----:R-:W-:Y:S01]  /*2c00*/  MOV R3, UR5 ;  /* 0x0000000500037c02 */ /* 0x002fe20008000f00 */
[----:B------:R-:W-:Y:S06]  /*2c10*/  BRA.U UP0, `(.L_x_52) ;  /* 0x0000000100187547 */ /* 0x000fec000b800000 */
.L_x_53:
[----:B------:R-:W-:Y:S05]  /*2c20*/  NANOSLEEP 0x64 ;  /* 0x000000640000795d */ /* 0x000fea0003800000 */
[----:B------:R-:W-:-:S05]  /*2c30*/  UMOV UR5, 0x10 ;  /* 0x0000001000057882 */ /* 0x000fca0000000000 */
[----:B------:R-:W-:Y:S04]  /*2c40*/  DEPBAR.LE SB1, 0x36 ;  /* 0x00009d800000791a */ /* 0x000fe80000000000 */
[----:B------:R-:W1:Y:S02]  /*2c50*/  UTCATOMSWS.FIND_AND_SET.ALIGN UP0, UR5, UR5 ;  /* 0x00000005000575e3 */ /* 0x000e640008000800 */
[----:B-1----:R-:W-:Y:S01]  /*2c60*/  MOV R3, UR5 ;  /* 0x0000000500037c02 */ /* 0x002fe20008000f00 */
[----:B------:R-:W-:Y:S05]  /*2c70*/  BRA.U !UP0, `(.L_x_53) ;  /* 0xfffffffd08e87547 */ /* 0x000fea000b83ffff */
.L_x_52:
[-C--:B------:R-:W-:Y:S02]  /*2c80*/  SHF.L.U32 R2, R2, R3.reuse, RZ ;  /* 0x0000000302027219 */ /* 0x080fe400000006ff */
[----:B------:R-:W-:Y:S01]  /*2c90*/  SHF.L.U32 R0, R0, R3, RZ ;  /* 0x0000000300007219 */ /* 0x000fe200000006ff */
[----:B------:R-:W-:Y:S02]  /*2ca0*/  IMAD.SHL.U32 R3, R3, 0x20, RZ ;  /* 0x0000002003037824 */ /* 0x000fe400078e00ff */
[----:B------:R1:W-:Y:S04]  /*2cb0*/  ATOMS.OR RZ, [UR4+0x14], R2 ;  /* 0x00001402ffff798c */ /* 0x0003e8000b000004 */
[----:B------:R1:W-:Y:S04]  /*2cc0*/  ATOMS.OR RZ, [UR4+0x18], R0 ;  /* 0x00001800ffff798c */ /* 0x0003e8000b000004 */
[----:B------:R1:W-:Y:S01]  /*2cd0*/  STS [UR37+0x130], R3 ;  /* 0x00013003ff007988 */ /* 0x0003e20008000825 */
[----:B------:R-:W-:Y:S05]  /*2ce0*/  BRA `(.L_x_51) ;  /* 0x0000000000107947 */ /* 0x000fea0003800000 */
.L_x_50:
[----:B------:R-:W-:Y:S02]  /*2cf0*/  MOV R0, 0xffffffff ;  /* 0xffffffff00007802 */ /* 0x000fe40000000f00 */
[----:B------:R-:W-:-:S03]  /*2d00*/  MOV R2, 0x2d30 ;  /* 0x00002d3000027802 */ /* 0x000fc60000000f00 */
[----:B------:R1:W-:Y:S04]  /*2d10*/  STS [UR37+0x130], R0 ;  /* 0x00013000ff007988 */ /* 0x0003e80008000825 */
[----:B-1-3-5:R-:W-:Y:S05]  /*2d20*/  CALL.REL.NOINC `($__internal_1_$__cuda_sm10x_tcgen05_guardrail_trap_phase_invalid_during_alloc) ;  /* 0x0000004c00cc7944 */ /* 0x02afea0003c00000 */
.L_x_51:
[----:B------:R-:W-:Y:S05]  /*2d30*/  WARPSYNC.ALL ;  /* 0x0000000000007948 */ /* 0x000fea0003800000 */
[----:B------:R-:W2:Y:S01]  /*2d40*/  S2UR UR5, SR_CgaCtaId ;  /* 0x00000000000579c3 */ /* 0x000ea20000008800 */
[----:B------:R-:W-:Y:S01]  /*2d50*/  UMOV UR4, 0x400 ;  /* 0x0000040000047882 */ /* 0x000fe20000000000 */
[----:B------:R-:W-:-:S06]  /*2d60*/  NOP ;  /* 0x0000000000007918 */ /* 0x000fcc0000000000 */
[----:B------:R-:W-:Y:S06]  /*2d70*/  BAR.ARV 0x6, 0xa0 ;  /* 0x0182800000007b1d */ /* 0x000fec0000002000 */
[----:B------:R-:W4:Y:S01]  /*2d80*/  LDCU UR7, c[0x0][0x38c] ;  /* 0x00007180ff0777ac */ /* 0x000f220008000800 */
[----:B------:R-:W-:Y:S01]  /*2d90*/  IMAD.MOV.U32 R11, RZ, RZ, 0x1 ;  /* 0x00000001ff0b7424 */ /* 0x000fe200078e00ff */
[----:B------:R-:W-:Y:S01]  /*2da0*/  CS2R R8, SRZ ;  /* 0x0000000000087805 */ /* 0x000fe2000001ff00 */
[----:B------:R-:W-:Y:S01]  /*2db0*/  IMAD.MOV.U32 R10, RZ, RZ, RZ ;  /* 0x000000ffff0a7224 */ /* 0x000fe200078e00ff */
[----:B------:R-:W3:Y:S01]  /*2dc0*/  LDCU UR6, c[0x0][0x38c] ;  /* 0x00007180ff0677ac */ /* 0x000ee20008000800 */
[----:B------:R-:W-:Y:S01]  /*2dd0*/  UMOV UR15, URZ ;  /* 0x000000ff000f7c82 */ /* 0x000fe20008000000 */
[----:B------:R-:W-:Y:S01]  /*2de0*/  UMOV UR14, URZ ;  /* 0x000000ff000e7c82 */ /* 0x000fe20008000000 */
[----:B--2---:R-:W-:Y:S01]  /*2df0*/  ULEA UR5, UR5, UR4, 0x18 ;  /* 0x0000000405057291 */ /* 0x004fe2000f8ec0ff */
[----:B------:R-:W-:Y:S01]  /*2e00*/  UMOV UR24, 0x0 ;  /* 0x0000000000187882 */ /* 0x000fe20000000000 */
[----:B------:R-:W-:-:S02]  /*2e10*/  UMOV UR25, 0x4200010 ;  /* 0x0420001000197882 */ /* 0x000fc40000000000 */
[----:B------:R-:W-:Y:S02]  /*2e20*/  UIADD3 UR10, UPT, UPT, UR5, 0x4400, URZ ;  /* 0x00004400050a7890 */ /* 0x000fe4000fffe0ff */
[----:B------:R-:W-:Y:S02]  /*2e30*/  UIADD3 UR11, UPT, UPT, UR5, 0xe400, URZ ;  /* 0x0000e400050b7890 */ /* 0x000fe4000fffe0ff */
[----:B----4-:R-:W-:Y:S01]  /*2e40*/  UIADD3 UR7, UPT, UPT, UR7, 0x7f, URZ ;  /* 0x0000007f07077890 */ /* 0x010fe2000fffe0ff */
[----:B-1----:R-:W1:Y:S01]  /*2e50*/  LDS R0, [UR5+0x130] ;  /* 0x00013005ff007984 */ /* 0x002e620008000800 */
[----:B------:R-:W-:Y:S02]  /*2e60*/  USHF.R.U32.HI UR10, URZ, 0x4, UR10 ;  /* 0x00000004ff0a7899 */ /* 0x000fe4000801160a */
[----:B------:R-:W-:Y:S02]  /*2e70*/  USHF.R.S32.HI UR4, URZ, 0x1f, UR7 ;  /* 0x0000001fff047899 */ /* 0x000fe40008011407 */
[----:B------:R-:W-:-:S02]  /*2e80*/  USHF.R.U32.HI UR11, URZ, 0x4, UR11 ;  /* 0x00000004ff0b7899 */ /* 0x000fc4000801160b */
[----:B------:R-:W-:Y:S02]  /*2e90*/  ULEA.HI UR4, UR4, UR7, URZ, 0x7 ;  /* 0x0000000704047291 */ /* 0x000fe4000f8f38ff */
[----:B------:R-:W-:Y:S02]  /*2ea0*/  ULOP3.LUT UR10, UR10, 0x3fff, URZ, 0xc0, !UPT ;  /* 0x00003fff0a0a7892 */ /* 0x000fe4000f8ec0ff */
[----:B------:R-:W-:Y:S02]  /*2eb0*/  USHF.R.S32.HI UR4, URZ, 0x7, UR4 ;  /* 0x00000007ff047899 */ /* 0x000fe40008011404 */
[----:B------:R-:W-:Y:S02]  /*2ec0*/  ULOP3.LUT UR11, UR11, 0x3fff, URZ, 0xc0, !UPT ;  /* 0x00003fff0b0b7892 */ /* 0x000fe4000f8ec0ff */
[----:B------:R-:W-:Y:S01]  /*2ed0*/  UISETP.LT.AND UP0, UPT, UR4, 0x1, UPT ;  /* 0x000000010400788c */ /* 0x000fe2000bf01270 */
[----:B------:R-:W-:Y:S01]  /*2ee0*/  UMOV UR22, 0x0 ;  /* 0x0000000000167882 */ /* 0x000fe20000000000 */
[----:B------:R-:W-:-:S02]  /*2ef0*/  UMOV UR23, 0x4200010 ;  /* 0x0420001000177882 */ /* 0x000fc40000000000 */
[----:B------:R-:W-:Y:S02]  /*2f00*/  USEL UR9, UR4, 0x1, !UP0 ;  /* 0x0000000104097887 */ /* 0x000fe4000c000000 */
[----:B------:R-:W-:Y:S02]  /*2f10*/  ULOP3.LUT UR10, UR10, 0x10000, URZ, 0xfc, !UPT ;  /* 0x000100000a0a7892 */ /* 0x000fe4000f8efcff */
[----:B------:R-:W-:Y:S02]  /*2f20*/  ULOP3.LUT UR11, UR11, 0x10000, URZ, 0xfc, !UPT ;  /* 0x000100000b0b7892 */ /* 0x000fe4000f8efcff */
[----:B------:R-:W-:Y:S02]  /*2f30*/  UIADD3 UR9, UPT, UPT, -UR9, URZ, URZ ;  /* 0x000000ff09097290 */ /* 0x000fe4000fffe1ff */
[----:B---3--:R-:W-:Y:S01]  /*2f40*/  UISETP.GE.AND UP3, UPT, UR6, 0x1, UPT ;  /* 0x000000010600788c */ /* 0x008fe2000bf66270 */
[----:B------:R-:W-:Y:S01]  /*2f50*/  UMOV UR20, 0x0 ;  /* 0x0000000000147882 */ /* 0x000fe20000000000 */
[----:B------:R-:W-:Y:S01]  /*2f60*/  UMOV UR21, 0x4200010 ;  /* 0x0420001000157882 */ /* 0x000fe20000000000 */
[----:B------:R-:W-:Y:S01]  /*2f70*/  UMOV UR18, 0x0 ;  /* 0x0000000000127882 */ /* 0x000fe20000000000 */
[----:B------:R-:W-:Y:S01]  /*2f80*/  UMOV UR19, 0x4200010 ;  /* 0x0420001000137882 */ /* 0x000fe20000000000 */
[----:B-1----:R-:W-:-:S15]  /*2f90*/  R2UR UR16, R0 ;  /* 0x00000000001072ca */ /* 0x002fde00000e0000 */
.L_x_60:
[----:B------:R-:W-:Y:S02]  /*2fa0*/  LEA R0, R10, UR5, 0x3 ;  /* 0x000000050a007c11 */ /* 0x000fe4000f8e18ff */
[----:B------:R-:W-:Y:S02]  /*2fb0*/  SHF.L.U32 R5, R9, 0x1f, RZ ;  /* 0x0000001f09057819 */ /* 0x000fe400000006ff */
[----:B------:R-:W-:Y:S01]  /*2fc0*/  PLOP3.LUT P0, PT, PT, PT, UP3, 0x80, 0x8 ;  /* 0x000000000008781c */ /* 0x000fe20003f0f038 */
[----:B------:R-:W-:Y:S01]  /*2fd0*/  VIADD R3, R0, 0x90 ;  /* 0x0000009000037836 */ /* 0x000fe20000000000 */
[----:B-1----:R-:W1:Y:S02]  /*2fe0*/  SYNCS.PHASECHK.TRANS64.TRYWAIT P1, [R0+URZ+0x80], R5 ;  /* 0x00008005000075a7 */ /* 0x002e6400080211ff */
[----:B-1-3--:R-:W-:Y:S09]  /*2ff0*/  @!P1 BRA `(.L_x_54) ;  /* 0x0000004400a49947 */ /* 0x00aff20003800000 */
.L_x_123:
[----:B------:R-:W-:Y:S01]  /*3000*/  LEA R4, R10, UR5, 0x4 ;  /* 0x000000050a047c11 */ /* 0x000fe2000f8e20ff */
[----:B------:R-:W-:Y:S01]  /*3010*/  @UP3 ULEA UR6, UR14, UR5, 0x3 ;  /* 0x000000050e063291 */ /* 0x000fe2000f8e18ff */
[----:B------:R-:W-:Y:S01]  /*3020*/  PLOP3.LUT P2, PT, PT, PT, PT, 0x80, 0x8 ;  /* 0x000000000008781c */ /* 0x000fe20003f4f070 */
[----:B------:R-:W-:Y:S01]  /*3030*/  ULEA UR7, UR15, UR5, 0x3 ;  /* 0x000000050f077291 */ /* 0x000fe2000f8e18ff */
[----:B------:R-:W-:Y:S02]  /*3040*/  PRMT R3, RZ, 0x654, R3 ;  /* 0x00000654ff037816 */ /* 0x000fe40000000003 */
[----:B-1----:R-:W1:Y:S01]  /*3050*/  LDS.128 R4, [R4+0x110] ;  /* 0x0001100004047984 */ /* 0x002e620000000c00 */
[----:B------:R-:W-:Y:S02]  /*3060*/  @P0 SHF.L.U32 R2, R8, 0x1f, RZ ;  /* 0x0000001f08020819 */ /* 0x000fe400000006ff */
[----:B------:R-:W-:Y:S01]  /*3070*/  SHF.L.U32 R0, R11, 0x1f, RZ ;  /* 0x0000001f0b007819 */ /* 0x000fe200000006ff */
[----:B------:R-:W-:Y:S01]  /*3080*/  @!PT LDS RZ, [RZ] ;  /* 0x00000000fffff984 */ /* 0x000fe20000000800 */
[----:B------:R-:W-:Y:S01]  /*3090*/  @!PT LDS RZ, [RZ] ;  /* 0x00000000fffff984 */ /* 0x000fe20000000800 */
[----:B------:R-:W-:Y:S01]  /*30a0*/  @!PT LDS RZ, [RZ] ;  /* 0x00000000fffff984 */ /* 0x000fe20000000800 */
[----:B------:R-:W-:Y:S01]  /*30b0*/  @!PT LDS RZ, [RZ] ;  /* 0x00000000fffff984 */ /* 0x000fe20000000800 */
[----:B------:R2:W-:Y:S06]  /*30c0*/  MEMBAR.ALL.CTA ;  /* 0x0000000000007992 */ /* 0x0005ec0000008000 */
[----:B--2---:R-:W2:Y:S02]  /*30d0*/  FENCE.VIEW.ASYNC.S ;  /* 0x00000000000073c6 */ /* 0x004ea40000000000 */
[----:B--2---:R2:W-:Y:S01]  /*30e0*/  SYNCS.ARRIVE.TRANS64.RED.A1T0 RZ, [R3+URZ], RZ ;  /* 0x000000ff03ff79a7 */ /* 0x0045e200081004ff */
[----:B------:R2:W3:Y:S01]  /*30f0*/  @P0 SYNCS.PHASECHK.TRANS64.TRYWAIT P2, [UR6], R2 ;  /* 0x00000002ff0005a7 */ /* 0x0004e20008041106 */
[----:B------:R-:W-:Y:S01]  /*3100*/  ULEA.HI UR6, UR15, UR15, URZ, 0x1 ;  /* 0x0000000f0f067291 */ /* 0x000fe2000f8f08ff */
[----:B-1----:R-:W-:-:S03]  /*3110*/  LOP3.LUT P1, RZ, R6, 0x1, RZ, 0xc0, !PT ;  /* 0x0000000106ff7812 */ /* 0x002fc6000782c0ff */
[----:B------:R-:W-:Y:S02]  /*3120*/  USHF.L.U32 UR8, UR6, 0x6, URZ ;  /* 0x0000000606087899 */ /* 0x000fe400080006ff */
[----:B------:R-:W-:Y:S02]  /*3130*/  ULOP3.LUT UR6, UR6, 0xffe, URZ, 0xc0, !UPT ;  /* 0x00000ffe06067892 */ /* 0x000fe4000f8ec0ff */
[----:B------:R-:W-:Y:S02]  /*3140*/  ULOP3.LUT UR8, UR8, 0xffffff80, URZ, 0xc0, !UPT ;  /* 0xffffff8008087892 */ /* 0x000fe4000f8ec0ff */
[----:B------:R-:W-:Y:S02]  /*3150*/  UIADD3 UR6, UPT, UPT, -UR6, UR15, URZ ;  /* 0x0000000f06067290 */ /* 0x000fe4000fffe1ff */
[----:B------:R-:W-:Y:S01]  /*3160*/  UIADD3 UR8, UPT, UPT, UR16, UR8, URZ ;  /* 0x0000000810087290 */ /* 0x000fe2000fffe0ff */
[----:B------:R-:W1:Y:S03]  /*3170*/  SYNCS.PHASECHK.TRANS64.TRYWAIT P0, [UR7+0xc0], R0 ;  /* 0x0000c000ff0075a7 */ /* 0x000e660008001107 */
[----:B------:R-:W-:Y:S01]  /*3180*/  ULEA UR8, UR6, UR8, 0x14 ;  /* 0x0000000806087291 */ /* 0x000fe2000f8ea0ff */
[----:B-123--:R-:W-:Y:S11]  /*3190*/  @!P0 BRA `(.L_x_55) ;  /* 0x0000004400508947 */ /* 0x00eff60003800000 */
.L_x_125:
[----:B------:R-:W-:Y:S01]  /*31a0*/  IADD3 R10, PT, PT, R10, 0x1, RZ ;  /* 0x000000010a0a7810 */ /* 0x000fe20007ffe0ff */
[----:B------:R-:W-:Y:S06]  /*31b0*/  BRA.U !UP3, `(.L_x_56) ;  /* 0x000000010bc07547 */ /* 0x000fec000b800000 */
[----:B------:R-:W-:Y:S01]  /*31c0*/  UPLOP3.LUT UP4, UPT, UPT, UPT, UPT, 0x40, 0x4 ;  /* 0x000000000004789c */ /* 0x000fe20003f8e870 */
[----:B------:R-:W-:Y:S01]  /*31d0*/  UMOV UR13, UR9 ;  /* 0x00000009000d7c82 */ /* 0x000fe20008000000 */
[----:B------:R-:W-:Y:S01]  /*31e0*/  UMOV UR12, UR4 ;  /* 0x00000004000c7c82 */ /* 0x000fe20008000000 */
[----:B------:R-:W-:-:S08]  /*31f0*/  UMOV UR17, UR14 ;  /* 0x0000000e00117c82 */ /* 0x000fd00008000000 */
.L_x_59:
[----:B------:R-:W-:Y:S02]  /*3200*/  UIADD3 UR13, UPT, UPT, UR13, 0x1, URZ ;  /* 0x000000010d0d7890 */ /* 0x000fe4000fffe0ff */
[----:B--2---:R-:W-:Y:S02]  /*3210*/  ULEA UR6, UR17, UR5, 0x3 ;  /* 0x0000000511067291 */ /* 0x004fe4000f8e18ff */
[----:B------:R-:W-:Y:S01]  /*3220*/  UISETP.NE.AND UP0, UPT, UR13, URZ, UPT ;  /* 0x000000ff0d00728c */ /* 0x000fe2000bf05270 */
[----:B---3--:R-:W-:Y:S10]  /*3230*/  @P2 BRA `(.L_x_57) ;  /* 0x00000000000c2947 */ /* 0x008ff40003800000 */
[----:B-1----:R-:W-:Y:S04]  /*3240*/  SHF.L.U32 R3, R8, 0x1f, RZ ;  /* 0x0000001f08037819 */ /* 0x002fe800000006ff */
[----:B------:R-:W1:Y:S02]  /*3250*/  SYNCS.PHASECHK.TRANS64.TRYWAIT P0, [UR6], R3 ;  /* 0x00000003ff0075a7 */ /* 0x000e640008001106 */
[----:B-1----:R-:W-:Y:S05]  /*3260*/  @!P0 BRA `(.L_x_58) ;  /* 0x0000004400348947 */ /* 0x002fea0003800000 */
.L_x_57:
[----:B------:R-:W-:Y:S01]  /*3270*/  UISETP.NE.AND UP1, UPT, UR12, 0x1, UPT ;  /* 0x000000010c00788c */ /* 0x000fe2000bf25270 */
[----:B------:R-:W-:Y:S01]  /*3280*/  PLOP3.LUT P2, PT, PT, PT, PT, 0x80, 0x8 ;  /* 0x000000000008781c */ /* 0x000fe20003f4f070 */
[----:B------:R-:W-:Y:S02]  /*3290*/  UIADD3 UR14, UPT, UPT, UR17, 0x1, URZ ;  /* 0x00000001110e7890 */ /* 0x000fe4000fffe0ff */
[----:B------:R-:W-:Y:S02]  /*32a0*/  ULEA UR28, UR17, UR11, 0xa ;  /* 0x0000000b111c7291 */ /* 0x000fe4000f8e50ff */
[----:B------:R-:W-:Y:S01]  /*32b0*/  UISETP.NE.AND UP2, UPT, UR14, 0x5, UPT ;  /* 0x000000050e00788c */ /* 0x000fe2000bf45270 */
[----:B------:R-:W-:Y:S01]  /*32c0*/  PLOP3.LUT P0, PT, PT, PT, UP1, 0x80, 0x8 ;  /* 0x000000000008781c */ /* 0x000fe20003f0f018 */
[----:B------:R-:W-:Y:S02]  /*32d0*/  UIADD3 UR40, UPT, UPT, UR28, 0x2, URZ ;  /* 0x000000021c287890 */ /* 0x000fe4000fffe0ff */
[----:B------:R-:W-:Y:S02]  /*32e0*/  USEL UR27, URZ, 0x1, UP2 ;  /* 0x00000001ff1b7887 */ /* 0x000fe40009000000 */
[----:B------:R-:W-:Y:S02]  /*32f0*/  USEL UR14, UR14, URZ, UP2 ;  /* 0x000000ff0e0e7287 */ /* 0x000fe40009000000 */
[----:B------:R-:W-:Y:S02]  /*3300*/  UIADD3 UR36, UPT, UPT, UR28, 0x4, URZ ;  /* 0x000000041c247890 */ /* 0x000fe4000fffe0ff */
[----:B------:R-:W-:Y:S01]  /*3310*/  @UP1 ULEA UR26, UR14, UR5, 0x3 ;  /* 0x000000050e1a1291 */ /* 0x000fe2000f8e18ff */
[----:B------:R-:W-:Y:S01]  /*3320*/  LOP3.LUT R8, R8, UR27, RZ, 0x3c, !PT ;  /* 0x0000001b08087c12 */ /* 0x000fe2000f8e3cff */
[----:B------:R-:W-:Y:S02]  /*3330*/  UIADD3 UR32, UPT, UPT, UR28, 0x6, URZ ;  /* 0x000000061c207890 */ /* 0x000fe4000fffe0ff */
[----:B------:R-:W-:Y:S01]  /*3340*/  UIADD3 UR6, UPT, UPT, UR6, 0x28, URZ ;  /* 0x0000002806067890 */ /* 0x000fe2000fffe0ff */
[----:B-1----:R-:W-:Y:S01]  /*3350*/  @P0 SHF.L.U32 R0, R8, 0x1f, RZ ;  /* 0x0000001f08000819 */ /* 0x002fe200000006ff */
[----:B------:R-:W-:Y:S01]  /*3360*/  UIADD3 UR12, UPT, UPT, UR12, -0x1, URZ ;  /* 0xffffffff0c0c7890 */ /* 0x000fe2000fffe0ff */
[----:B------:R-:W-:Y:S02]  /*3370*/  UMOV UR29, 0x40004040 ;  /* 0x40004040001d7882 */ /* 0x000fe40000000000 */
[----:B------:R2:W3:Y:S01]  /*3380*/  @P0 SYNCS.PHASECHK.TRANS64.TRYWAIT P2, [UR26], R0 ;  /* 0x00000000ff0005a7 */ /* 0x0004e2000804111a */
[----:B------:R-:W-:Y:S01]  /*3390*/  ULEA UR26, UR17, UR10, 0x9 ;  /* 0x0000000a111a7291 */ /* 0x000fe2000f8e48ff */
[----:B------:R-:W-:Y:S01]  /*33a0*/  UMOV UR27, 0x40004040 ;  /* 0x40004040001b7882 */ /* 0x000fe20000000000 */
[----:B------:R-:W-:Y:S02]  /*33b0*/  UMOV UR41, 0x40004040 ;  /* 0x4000404000297882 */ /* 0x000fe40000000000 */
[----:B------:R-:W-:Y:S02]  /*33c0*/  UIADD3 UR38, UPT, UPT, UR26, 0x2, URZ ;  /* 0x000000021a267890 */ /* 0x000fe4000fffe0ff */
[----:B------:R-:W-:Y:S02]  /*33d0*/  UIADD3 UR34, UPT, UPT, UR26, 0x4, URZ ;  /* 0x000000041a227890 */ /* 0x000fe4000fffe0ff */
[----:B------:R-:W-:Y:S01]  /*33e0*/  UIADD3 UR30, UPT, UPT, UR26, 0x6, URZ ;  /* 0x000000061a1e7890 */ /* 0x000fe2000fffe0ff */
[----:B------:R2:W-:Y:S01]  /*33f0*/  UTCQMMA gdesc[UR26], gdesc[UR28], tmem[UR8], tmem[UR24], idesc[UR25], UP4 ;  /* 0x00ff181c1a0075ea */ /* 0x0005e2000a000308 */
[----:B------:R-:W-:Y:S01]  /*3400*/  UPLOP3.LUT UP4, UPT, UPT, UPT, UPT, 0x80, 0x8 ;  /* 0x000000000008789c */ /* 0x000fe20003f8f070 */
[----:B------:R-:W-:Y:S01]  /*3410*/  UMOV UR39, 0x40004040 ;  /* 0x4000404000277882 */ /* 0x000fe20000000000 */
[----:B------:R-:W-:Y:S01]  /*3420*/  UMOV UR37, 0x40004040 ;  /* 0x4000404000257882 */ /* 0x000fe20000000000 */
[----:B------:R2:W-:Y:S01]  /*3430*/  UTCQMMA gdesc[UR38], gdesc[UR40], tmem[UR8], tmem[UR22], idesc[UR23], UPT ;  /* 0x00ff1628260075ea */ /* 0x0005e2000b800308 */
[----:B------:R-:W-:Y:S01]  /*3440*/  UMOV UR35, 0x40004040 ;  /* 0x4000404000237882 */ /* 0x000fe20000000000 */
[----:B------:R-:W-:Y:S01]  /*3450*/  UMOV UR33, 0x40004040 ;  /* 0x4000404000217882 */ /* 0x000fe20000000000 */
[----:B------:R-:W-:Y:S01]  /*3460*/  UMOV UR31, 0x40004040 ;  /* 0x40004040001f7882 */ /* 0x000fe20000000000 */
[----:B------:R2:W-:Y:S01]  /*3470*/  UTCQMMA gdesc[UR34], gdesc[UR36], tmem[UR8], tmem[UR20], idesc[UR21], UPT ;  /* 0x00ff1424220075ea */ /* 0x0005e2000b800308 */
[----:B------:R2:W-:Y:S01]  /*3480*/  UTCQMMA gdesc[UR30], gdesc[UR32], tmem[UR8], tmem[UR18], idesc[UR19], UPT ;  /* 0x00ff12201e0075ea */ /* 0x0005e2000b800308 */
[----:B------:R2:W-:Y:S01]  /*3490*/  UTCBAR [UR6], URZ ;  /* 0x000000ff060073e9 */ /* 0x0005e200080000ff */
[----:B------:R-:W-:Y:S01]  /*34a0*/  UMOV UR17, UR14 ;  /* 0x0000000e00117c82 */ /* 0x000fe20008000000 */
[----:B------:R-:W-:Y:S05]  /*34b0*/  BRA.U UP0, `(.L_x_59) ;  /* 0xfffffffd00507547 */ /* 0x000fea000b83ffff */
.L_x_56:
[----:B------:R-:W-:Y:S01]  /*34c0*/  UIADD3 UR15, UPT, UPT, UR15, 0x1, URZ ;  /* 0x000000010f0f7890 */ /* 0x000fe2000fffe0ff */
[C---:B------:R-:W-:Y:S01]  /*34d0*/  ISETP.NE.AND P0, PT, R10.reuse, 0x2, PT ;  /* 0x000000020a00780c */ /* 0x040fe20003f05270 */
[----:B------:R-:W-:Y:S02]  /*34e0*/  UIADD3 UR7, UPT, UPT, UR7, 0xa0, URZ ;  /* 0x000000a007077890 */ /* 0x000fe4000fffe0ff */
[----:B------:R-:W-:Y:S01]  /*34f0*/  UISETP.NE.AND UP0, UPT, UR15, 0x4, UPT ;  /* 0x000000040f00788c */ /* 0x000fe2000bf05270 */
[----:B-12---:R-:W-:Y:S02]  /*3500*/  SEL R0, RZ, 0x1, P0 ;  /* 0x00000001ff007807 */ /* 0x006fe40000000000 */
[----:B------:R-:W-:Y:S01]  /*3510*/  SEL R10, R10, RZ, P0 ;  /* 0x000000ff0a0a7207 */ /* 0x000fe20000000000 */
[----:B------:R-:W-:Y:S01]  /*3520*/  USEL UR6, URZ, 0x1, UP0 ;  /* 0x00000001ff067887 */ /* 0x000fe20008000000 */
[----:B------:R-:W-:Y:S01]  /*3530*/  LOP3.LUT R9, R9, R0, RZ, 0x3c, !PT ;  /* 0x0000000009097212 */ /* 0x000fe200078e3cff */
[----:B------:R-:W-:Y:S01]  /*3540*/  USEL UR15, UR15, URZ, UP0 ;  /* 0x000000ff0f0f7287 */ /* 0x000fe20008000000 */
[----:B------:R1:W-:Y:S03]  /*3550*/  UTCBAR [UR7], URZ ;  /* 0x000000ff070073e9 */ /* 0x0003e600080000ff */
[----:B------:R-:W-:Y:S01]  /*3560*/  LOP3.LUT R11, R11, UR6, RZ, 0x3c, !PT ;  /* 0x000000060b0b7c12 */ /* 0x000fe2000f8e3cff */
[----:B------:R-:W-:Y:S07]  /*3570*/  @P1 BRA `(.L_x_60) ;  /* 0xfffffff800881947 */ /* 0x000fee000383ffff */
[----:B------:R-:W2:Y:S01]  /*3580*/  S2UR UR4, SR_CgaCtaId ;  /* 0x00000000000479c3 */ /* 0x000ea20000008800 */
[----:B------:R-:W-:Y:S01]  /*3590*/  ELECT P0, URZ, PT ;  /* 0x0000000000ff782f */ /* 0x000fe20003800000 */
[----:B------:R-:W-:Y:S01]  /*35a0*/  IMAD.MOV.U32 R0, RZ, RZ, 0x1 ;  /* 0x00000001ff007424 */ /* 0x000fe200078e00ff */
[----:B------:R-:W-:Y:S01]  /*35b0*/  UIADD3 UR5, UPT, UPT, UR5, 0xc0, URZ ;  /* 0x000000c005057890 */ /* 0x000fe2000fffe0ff */
[----:B------:R-:W-:Y:S01]  /*35c0*/  SHF.L.U32 R3, R11, 0x1f, RZ ;  /* 0x0000001f0b037819 */ /* 0x000fe200000006ff */
[----:B------:R-:W-:-:S03]  /*35d0*/  UMOV UR6, 0x40 ;  /* 0x0000004000067882 */ /* 0x000fc60000000000 */
[----:B------:R-:W-:Y:S01]  /*35e0*/  UVIRTCOUNT.DEALLOC.SMPOOL 0x80 ;  /* 0x000000800000784c */ /* 0x000fe20000000000 */
[----:B--2---:R-:W-:Y:S02]  /*35f0*/  ULEA UR4, UR4, UR6, 0x18 ;  /* 0x0000000604047291 */ /* 0x004fe4000f8ec0ff */
[----:B------:R-:W-:-:S07]  /*3600*/  ULEA UR6, UR15, UR5, 0x3 ;  /* 0x000000050f067291 */ /* 0x000fce000f8e18ff */
[----:B------:R2:W-:Y:S02]  /*3610*/  @P0 STS.U8 [UR4+0x1c], R0 ;  /* 0x00001c00ff000988 */ /* 0x0005e40008000004 */
[----:B------:R-:W4:Y:S02]  /*3620*/  SYNCS.PHASECHK.TRANS64.TRYWAIT P0, [UR6], R3 ;  /* 0x00000003ff0075a7 */ /* 0x000f240008001106 */
[----:B--2-4-:R-:W-:Y:S05]  /*3630*/  @!P0 BRA `(.L_x_61) ;  /* 0x0000004000588947 */ /* 0x014fea0003800000 */
.L_x_128:
[----:B-1----:R-:W-:-:S04]  /*3640*/  UIADD3 UR7, UPT, UPT, UR15, 0x1, URZ ;  /* 0x000000010f077890 */ /* 0x002fc8000fffe0ff */
[----:B------:R-:W-:-:S04]  /*3650*/  UISETP.NE.AND UP0, UPT, UR7, 0x4, UPT ;  /* 0x000000040700788c */ /* 0x000fc8000bf05270 */
[----:B------:R-:W-:Y:S02]  /*3660*/  USEL UR8, URZ, 0x1, UP0 ;  /* 0x00000001ff087887 */ /* 0x000fe40008000000 */
[----:B------:R-:W-:-:S04]  /*3670*/  USEL UR7, UR7, URZ, UP0 ;  /* 0x000000ff07077287 */ /* 0x000fc80008000000 */
[----:B------:R-:W-:Y:S01]  /*3680*/  ULEA UR6, UR7, UR5, 0x3 ;  /* 0x0000000507067291 */ /* 0x000fe2000f8e18ff */
[----:B------:R-:W-:-:S04]  /*3690*/  LOP3.LUT R2, R11, UR8, RZ, 0x3c, !PT ;  /* 0x000000080b027c12 */ /* 0x000fc8000f8e3cff */
[----:B--2---:R-:W-:-:S04]  /*36a0*/  SHF.L.U32 R3, R2, 0x1f, RZ ;  /* 0x0000001f02037819 */ /* 0x004fc800000006ff */
[----:B------:R-:W1:Y:S02]  /*36b0*/  SYNCS.PHASECHK.TRANS64.TRYWAIT P0, [UR6], R3 ;  /* 0x00000003ff0075a7 */ /* 0x000e640008001106 */
[----:B-1----:R-:W-:Y:S05]  /*36c0*/  @!P0 BRA `(.L_x_62) ;  /* 0x00000040004c8947 */ /* 0x002fea0003800000 */
.L_x_130:
        /* <DEDUP_REMOVED lines=9> */
.L_x_132:
[----:B------:R-:W-:-:S04]  /*3760*/  UIADD3 UR7, UPT, UPT, UR7, 0x1, URZ ;  /* 0x0000000107077890 */ /* 0x000fc8000fffe0ff */
[----:B------:R-:W-:-:S04]  /*3770*/  UISETP.NE.AND UP0, UPT, UR7, 0x4, UPT ;  /* 0x000000040700788c */ /* 0x000fc8000bf05270 */
[----:B------:R-:W-:Y:S02]  /*3780*/  USEL UR6, URZ, 0x1, UP0 ;  /* 0x00000001ff067887 */ /* 0x000fe40008000000 */
[----:B------:R-:W-:-:S04]  /*3790*/  USEL UR7, UR7, URZ, UP0 ;  /* 0x000000ff07077287 */ /* 0x000fc80008000000 */
[----:B------:R-:W-:Y:S01]  /*37a0*/  ULEA UR7, UR7, UR5, 0x3 ;  /* 0x0000000507077291 */ /* 0x000fe2000f8e18ff */
[----:B-1----:R-:W-:-:S04]  /*37b0*/  LOP3.LUT R3, R2, UR6, RZ, 0x3c, !PT ;  /* 0x0000000602037c12 */ /* 0x002fc8000f8e3cff */
[----:B------:R-:W-:-:S04]  /*37c0*/  SHF.L.U32 R3, R3, 0x1f, RZ ;  /* 0x0000001f03037819 */ /* 0x000fc800000006ff */
[----:B------:R-:W1:Y:S02]  /*37d0*/  SYNCS.PHASECHK.TRANS64.TRYWAIT P0, [UR7], R3 ;  /* 0x00000003ff0075a7 */ /* 0x000e640008001107 */
[----:B-1----:R-:W-:Y:S05]  /*37e0*/  @!P0 BRA `(.L_x_64) ;  /* 0x0000004000348947 */ /* 0x002fea0003800000 */
.L_x_134:
[----:B------:R-:W-:Y:S01]  /*37f0*/  NOP ;  /* 0x0000000000007918 */ /* 0x000fe20000000000 */
[----:B-1----:R-:W1:Y:S01]  /*3800*/  LDS R0, [UR4+0x14] ;  /* 0x00001404ff007984 */ /* 0x002e620008000800 */
[----:B------:R-:W-:Y:S01]  /*3810*/  ULOP3.LUT UR6, UR16, 0xffff, URZ, 0xc0, !UPT ;  /* 0x0000ffff10067892 */ /* 0x000fe2000f8ec0ff */
[----:B------:R-:W-:Y:S01]  /*3820*/  UMOV UR8, 0xffff ;  /* 0x0000ffff00087882 */ /* 0x000fe20000000000 */
[----:B------:R-:W-:Y:S02]  /*3830*/  UMOV UR5, 0x1 ;  /* 0x0000000100057882 */ /* 0x000fe40000000000 */
[----:B------:R-:W-:-:S04]  /*3840*/  USHF.R.U32.HI UR6, URZ, 0x5, UR6 ;  /* 0x00000005ff067899 */ /* 0x000fc80008011606 */
[----:B------:R-:W-:Y:S02]  /*3850*/  USHF.L.U32 UR8, UR8, UR6, URZ ;  /* 0x0000000608087299 */ /* 0x000fe400080006ff */
[----:B------:R-:W-:-:S04]  /*3860*/  USHF.L.U32 UR5, UR5, UR6, URZ ;  /* 0x0000000605057299 */ /* 0x000fc800080006ff */
[----:B-1----:R-:W-:-:S04]  /*3870*/  LOP3.LUT R0, R0, UR8, RZ, 0xc0, !PT ;  /* 0x0000000800007c12 */ /* 0x002fc8000f8ec0ff */
[----:B------:R-:W-:-:S13]  /*3880*/  ISETP.NE.AND P0, PT, R0, UR8, PT ;  /* 0x0000000800007c0c */ /* 0x000fda000bf05270 */
[----:B------:R-:W-:Y:S05]  /*3890*/  @P0 BRA `(.L_x_65) ;  /* 0x0000000000580947 */ /* 0x000fea0003800000 */
[----:B------:R-:W1:Y:S02]  /*38a0*/  LDS R0, [UR4+0x18] ;  /* 0x00001804ff007984 */ /* 0x000e640008000800 */
[----:B-1----:R-:W-:-:S04]  /*38b0*/  LOP3.LUT R0, R0, UR5, RZ, 0xc0, !PT ;  /* 0x0000000500007c12 */ /* 0x002fc8000f8ec0ff */
[----:B------:R-:W-:-:S13]  /*38c0*/  ISETP.NE.AND P0, PT, R0, UR5, PT ;  /* 0x0000000500007c0c */ /* 0x000fda000bf05270 */
[----:B------:R-:W-:Y:S05]  /*38d0*/  @P0 BRA `(.L_x_66) ;  /* 0x00000000003c0947 */ /* 0x000fea0003800000 */
[----:B------:R-:W1:Y:S01]  /*38e0*/  S2R R2, SR_LANEID ;  /* 0x0000000000027919 */ /* 0x000e620000000000 */
[----:B------:R-:W-:Y:S01]  /*38f0*/  ULOP3.LUT UR8, URZ, UR8, URZ, 0x33, !UPT ;  /* 0x00000008ff087292 */ /* 0x000fe2000f8e33ff */
[----:B------:R-:W-:Y:S01]  /*3900*/  LOP3.LUT R4, RZ, UR5, RZ, 0x33, !PT ;  /* 0x00000005ff047c12 */ /* 0x000fe2000f8e33ff */
[----:B------:R-:W-:Y:S02]  /*3910*/  VOTEU.ANY UR7, UPT, PT ;  /* 0x0000000000077886 */ /* 0x000fe400038e0100 */
[----:B------:R-:W-:Y:S01]  /*3920*/  UFLO.U32 UR7, UR7 ;  /* 0x00000007000772bd */ /* 0x000fe200080e0000 */
[----:B------:R-:W2:Y:S01]  /*3930*/  REDUX UR5, R4 ;  /* 0x00000000040573c4 */ /* 0x000ea20000000000 */
[----:B------:R-:W-:-:S06]  /*3940*/  IMAD.U32 R0, RZ, RZ, UR8 ;  /* 0x00000008ff007e24 */ /* 0x000fcc000f8e00ff */
[----:B------:R4:W-:Y:S01]  /*3950*/  UTCATOMSWS.AND URZ, UR8 ;  /* 0x0000000800ff79e3 */ /* 0x0009e20008000000 */
[----:B------:R-:W3:Y:S01]  /*3960*/  REDUX UR6, R0 ;  /* 0x00000000000673c4 */ /* 0x000ee20000000000 */
[----:B-1----:R-:W-:Y:S01]  /*3970*/  ISETP.EQ.U32.AND P0, PT, R2, UR7, PT ;  /* 0x0000000702007c0c */ /* 0x002fe2000bf02070 */
[----:B--2---:R-:W-:Y:S01]  /*3980*/  IMAD.U32 R2, RZ, RZ, UR5 ;  /* 0x00000005ff027e24 */ /* 0x004fe2000f8e00ff */
[----:B---3--:R-:W-:-:S11]  /*3990*/  MOV R3, UR6 ;  /* 0x0000000600037c02 */ /* 0x008fd60008000f00 */
[----:B------:R4:W-:Y:S04]  /*39a0*/  @P0 ATOMS.AND RZ, [UR4+0x14], R3 ;  /* 0x00001403ffff098c */ /* 0x0009e8000a800004 */
[----:B------:R4:W-:Y:S01]  /*39b0*/  @P0 ATOMS.AND RZ, [UR4+0x18], R2 ;  /* 0x00001802ffff098c */ /* 0x0009e2000a800004 */
[----:B------:R-:W-:Y:S05]  /*39c0*/  BRA `(.L_x_67) ;  /* 0x0000000000147947 */ /* 0x000fea0003800000 */
.L_x_66:
[----:B------:R-:W-:Y:S02]  /*39d0*/  MOV R2, 0x39f0 ;  /* 0x000039f000027802 */ /* 0x000fe40000000f00 */
[----:B---3-5:R-:W-:Y:S05]  /*39e0*/  CALL.REL.NOINC `($__internal_0_$__cuda_sm10x_tcgen05_guardrail_trap_col_being_dealloced_not_returned_by_alloc) ;  /* 0x0000004000907944 */ /* 0x028fea0003c00000 */
[----:B------:R-:W-:Y:S05]  /*39f0*/  BRA `(.L_x_67) ;  /* 0x0000000000087947 */ /* 0x000fea0003800000 */
.L_x_65:
[----:B------:R-:W-:Y:S02]  /*3a00*/  MOV R2, 0x3a20 ;  /* 0x00003a2000027802 */ /* 0x000fe40000000f00 */
[----:B---3-5:R-:W-:Y:S05]  /*3a10*/  CALL.REL.NOINC `($__internal_2_$__cuda_sm10x_tcgen05_guardrail_trap_unallocated_columns_being_dealloced) ;  /* 0x00000040009c7944 */ /* 0x028fea0003c00000 */
.L_x_67:
[----:B------:R-:W-:Y:S01]  /*3a20*/  NOP ;  /* 0x0000000000007918 */ /* 0x000fe20000000000 */
[----:B----4-:R-:W-:Y:S05]  /*3a30*/  EXIT ;  /* 0x000000000000794d */ /* 0x010fea0003800000 */
.L_x_49:
[----:B------:R-:W-:-:S09]  /*3a40*/  UISETP.NE.OR UP2, UPT, UR8, 0x3, !UP2 ;  /* 0x000000030800788c */ /* 0x000fd2000d745670 */
[----:B------:R-:W-:Y:S05]  /*3a50*/  BRA.U UP2, `(.L_x_68) ;  /* 0x0000000d02407547 */ /* 0x000fea000b800000 */
[----:B------:R-:W1:Y:S01]  /*3a60*/  LDC R0, c[0x0][0xb30] ;  /* 0x0002cc00ff007b82 */ /* 0x000e620000000800 */
[----:B------:R-:W2:Y:S01]  /*3a70*/  LDCU.64 UR8, c[0x0][0x888] ;  /* 0x00011100ff0877ac */ /* 0x000ea20008000a00 */
[----:B------:R-:W-:Y:S02]  /*3a80*/  HFMA2 R29, -RZ, RZ, 0, 0 ;  /* 0x00000000ff1d7431 */ /* 0x000fe400000001ff */
[----:B------:R-:W-:Y:S01]  /*3a90*/  IMAD.MOV.U32 R31, RZ, RZ, 0x1 ;  /* 0x00000001ff1f7424 */ /* 0x000fe200078e00ff */
[----:B------:R-:W-:Y:S01]  /*3aa0*/  MOV R23, 0x1000 ;  /* 0x0000100000177802 */ /* 0x000fe20000000f00 */
[----:B------:R-:W4:Y:S01]  /*3ab0*/  LDCU.64 UR4, c[0x0][0x890] ;  /* 0x00011200ff0477ac */ /* 0x000f220008000a00 */
[----:B------:R-:W-:Y:S01]  /*3ac0*/  IMAD.MOV.U32 R30, RZ, RZ, RZ ;  /* 0x000000ffff1e7224 */ /* 0x000fe200078e00ff */
[----:B------:R-:W3:Y:S01]  /*3ad0*/  LDC R19, c[0x0][0x370] ;  /* 0x0000dc00ff137b82 */ /* 0x000ee20000000800 */
[----:B------:R-:W-:Y:S01]  /*3ae0*/  UMOV UR7, 0x400 ;  /* 0x0000040000077882 */ /* 0x000fe20000000000 */
[----:B------:R-:W-:-:S02]  /*3af0*/  UPLOP3.LUT UP1, UPT, UPT, UPT, UPT, 0x40, 0x4 ;  /* 0x000000000004789c */ /* 0x000fc40003f2e870 */
[----:B------:R-:W-:-:S04]  /*3b00*/  ULEA UR7, UR37, UR7, 0x18 ;  /* 0x0000000725077291 */ /* 0x000fc8000f8ec0ff */
[----:B------:R-:W3:Y:S01]  /*3b10*/  LDC R2, c[0x0][0xb0c] ;  /* 0x0002c300ff027b82 */ /* 0x000ee20000000800 */
[----:B------:R-:W-:Y:S02]  /*3b20*/  UIADD3 UR13, UPT, UPT, UR7, 0x58, URZ ;  /* 0x00000058070d7890 */ /* 0x000fe4000fffe0ff */
[----:B--2---:R-:W-:Y:S02]  /*3b30*/  UISETP.NE.U32.AND UP2, UPT, UR8, URZ, UPT ;  /* 0x000000ff0800728c */ /* 0x004fe4000bf45070 */
[----:B------:R-:W-:Y:S02]  /*3b40*/  UIADD3 UR17, UPT, UPT, UR7, 0x50, URZ ;  /* 0x0000005007117890 */ /* 0x000fe4000fffe0ff */
[----:B----4-:R-:W-:Y:S01]  /*3b50*/  UISETP.NE.U32.AND UP3, UPT, UR4, URZ, UPT ;  /* 0x000000ff0400728c */ /* 0x010fe2000bf65070 */
[----:B------:R-:W2:Y:S01]  /*3b60*/  LDC R18, c[0x0][0xb20] ;  /* 0x0002c800ff127b82 */ /* 0x000ea20000000800 */
[----:B-1----:R-:W-:Y:S01]  /*3b70*/  ISETP.NE.AND P1, PT, R0, 0x1, PT ;  /* 0x000000010000780c */ /* 0x002fe20003f25270 */
[----:B------:R-:W-:-:S02]  /*3b80*/  UISETP.NE.AND.EX UP2, UPT, UR9, URZ, UPT, UP2 ;  /* 0x000000ff0900728c */ /* 0x000fc4000bf45320 */
[----:B------:R-:W-:Y:S02]  /*3b90*/  UPRMT UR13, UR37, 0x654, UR13 ;  /* 0x00000654250d7896 */ /* 0x000fe4000800000d */
[----:B------:R-:W-:Y:S02]  /*3ba0*/  UISETP.NE.AND.EX UP3, UPT, UR5, URZ, UPT, UP3 ;  /* 0x000000ff0500728c */ /* 0x000fe4000bf65330 */
[----:B------:R-:W1:Y:S08]  /*3bb0*/  LDC.64 R32, c[0x0][0x348] ;  /* 0x0000d200ff207b82 */ /* 0x000e700000000a00 */
[----:B------:R-:W4:Y:S08]  /*3bc0*/  LDC.64 R16, c[0x0][0xb10] ;  /* 0x0002c400ff107b82 */ /* 0x000f300000000a00 */
[----:B------:R-:W1:Y:S08]  /*3bd0*/  LDC.64 R6, c[0x0][0xb18] ;  /* 0x0002c600ff067b82 */ /* 0x000e700000000a00 */
[----:B------:R-:W1:Y:S08]  /*3be0*/  LDC.64 R4, c[0x0][0xb28] ;  /* 0x0002ca00ff047b82 */ /* 0x000e700000000a00 */
[----:B--23--:R-:W1:Y:S02]  /*3bf0*/  LDC R22, c[0x0][0x374] ;  /* 0x0000dd00ff167b82 */ /* 0x00ce640000000800 */
.L_x_77:
[C---:B------:R-:W-:Y:S02]  /*3c00*/  LEA R0, R30.reuse, UR7, 0x3 ;  /* 0x000000071e007c11 */ /* 0x040fe4000f8e18ff */
[----:B------:R-:W-:Y:S02]  /*3c10*/  SHF.L.U32 R3, R29, 0x1f, RZ ;  /* 0x0000001f1d037819 */ /* 0x000fe400000006ff */
[----:B------:R-:W-:Y:S02]  /*3c20*/  LEA R24, R30, UR7, 0x4 ;  /* 0x000000071e187c11 */ /* 0x000fe4000f8e20ff */
[----:B--2---:R-:W2:Y:S02]  /*3c30*/  SYNCS.PHASECHK.TRANS64.TRYWAIT P0, [R0+URZ+0x80], R3 ;  /* 0x00008003000075a7 */ /* 0x004ea400080011ff */
[----:B--2---:R-:W-:Y:S05]  /*3c40*/  @!P0 BRA `(.L_x_69) ;  /* 0x0000003c00348947 */ /* 0x004fea0003800000 */
.L_x_135:
[----:B------:R-:W-:Y:S01]  /*3c50*/  ISETP.GE.AND P0, PT, R40, 0x1, PT ;  /* 0x000000012800780c */ /* 0x000fe20003f06270 */
[----:B------:R-:W3:Y:S01]  /*3c60*/  LDS.128 R24, [R24+0x110] ;  /* 0x0001100018187984 */ /* 0x000ee20000000c00 */
[----:B--2---:R-:W-:Y:S01]  /*3c70*/  VIADD R0, R0, 0x90 ;  /* 0x0000009000007836 */ /* 0x004fe20000000000 */
[----:B------:R-:W-:Y:S01]  /*3c80*/  @!PT LDS RZ, [RZ] ;  /* 0x00000000fffff984 */ /* 0x000fe20000000800 */
[----:B------:R-:W-:Y:S01]  /*3c90*/  @!PT LDS RZ, [RZ] ;  /* 0x00000000fffff984 */ /* 0x000fe20000000800 */
[----:B------:R-:W-:Y:S01]  /*3ca0*/  @!PT LDS RZ, [RZ] ;  /* 0x00000000fffff984 */ /* 0x000fe20000000800 */
[----:B------:R-:W-:Y:S01]  /*3cb0*/  @!PT LDS RZ, [RZ] ;  /* 0x00000000fffff984 */ /* 0x000fe20000000800 */
[----:B------:R2:W-:Y:S06]  /*3cc0*/  MEMBAR.ALL.CTA ;  /* 0x0000000000007992 */ /* 0x0005ec0000008000 */
[----:B--2---:R-:W2:Y:S01]  /*3cd0*/  FENCE.VIEW.ASYNC.S ;  /* 0x00000000000073c6 */ /* 0x004ea20000000000 */
[----:B------:R-:W-:Y:S04]  /*3ce0*/  PRMT R0, RZ, 0x654, R0 ;  /* 0x00000654ff007816 */ /* 0x000fe80000000000 */
[----:B--2---:R2:W-:Y:S01]  /*3cf0*/  SYNCS.ARRIVE.TRANS64.RED.A1T0 RZ, [R0+URZ], RZ ;  /* 0x000000ff00ff79a7 */ /* 0x0045e200081004ff */
[----:B---3--:R-:W-:Y:S11]  /*3d00*/  LOP3.LUT P3, RZ, R26, 0x1, RZ, 0xc0, !PT ;  /* 0x000000011aff7812 */ /* 0x008ff6000786c0ff */
[----:B------:R-:W-:Y:S02]  /*3d10*/  @!UPT UIADD3 URZ, UPT, UPT, URZ, URZ, URZ ;  /* 0x000000fffffff290 */ /* 0x000fe4000fffe0ff */
[----:B------:R-:W-:Y:S02]  /*3d20*/  @P3 MOV R13, R24 ;  /* 0x00000018000d3202 */ /* 0x000fe40000000f00 */
[----:B------:R-:W-:Y:S01]  /*3d30*/  @P3 LOP3.LUT R8, R25, 0xffff, RZ, 0xc0, !PT ;  /* 0x0000ffff19083812 */ /* 0x000fe200078ec0ff */
[----:B--2---:R-:W-:Y:S06]  /*3d40*/  @!P0 BRA `(.L_x_70) ;  /* 0x0000000000a48947 */ /* 0x004fec0003800000 */
[----:B-1----:R-:W-:Y:S01]  /*3d50*/  IMAD.HI.U32 R35, R22, R7, RZ ;  /* 0x0000000716237227 */ /* 0x002fe200078e00ff */
[----:B------:R-:W-:Y:S02]  /*3d60*/  ISETP.NE.AND P0, PT, R6, 0x1, PT ;  /* 0x000000010600780c */ /* 0x000fe40003f05270 */
[----:B------:R-:W-:Y:S01]  /*3d70*/  ISETP.NE.AND P2, PT, R40, 0x1, PT ;  /* 0x000000012800780c */ /* 0x000fe20003f45270 */
[----:B----4-:R-:W-:Y:S01]  /*3d80*/  IMAD.HI.U32 R34, R19, R16, RZ ;  /* 0x0000001013227227 */ /* 0x010fe200078e00ff */
[----:B------:R-:W-:Y:S02]  /*3d90*/  SHF.R.U32.HI R35, RZ, R18, R35 ;  /* 0x00000012ff237219 */ /* 0x000fe40000011623 */
[----:B------:R-:W-:Y:S01]  /*3da0*/  ISETP.NE.AND P4, PT, R2, 0x1, PT ;  /* 0x000000010200780c */ /* 0x000fe20003f85270 */
[----:B------:R-:W-:Y:S01]  /*3db0*/  IMAD.HI.U32 R36, R13, R16, RZ ;  /* 0x000000100d247227 */ /* 0x000fe200078e00ff */
[----:B------:R-:W-:Y:S02]  /*3dc0*/  SHF.R.U32.HI R34, RZ, R17, R34 ;  /* 0x00000011ff227219 */ /* 0x000fe40000011622 */
[----:B------:R-:W-:Y:S01]  /*3dd0*/  SEL R3, R22, R35, !P0 ;  /* 0x0000002316037207 */ /* 0x000fe20004000000 */
[C---:B------:R-:W-:Y:S01]  /*3de0*/  IMAD.HI.U32 R35, R8.reuse, R7, RZ ;  /* 0x0000000708237227 */ /* 0x040fe200078e00ff */
[----:B------:R-:W-:Y:S02]  /*3df0*/  SEL R11, R19, R34, !P4 ;  /* 0x00000022130b7207 */ /* 0x000fe40006000000 */
[----:B------:R-:W-:Y:S01]  /*3e00*/  SHF.R.U32.HI R36, RZ, R17, R36 ;  /* 0x00000011ff247219 */ /* 0x000fe20000011624 */
[----:B------:R-:W-:Y:S01]  /*3e10*/  IMAD.HI.U32 R38, R3, R4, RZ ;  /* 0x0000000403267227 */ /* 0x000fe200078e00ff */
[----:B------:R-:W-:Y:S03]  /*3e20*/  SHF.R.U32.HI R35, RZ, R18, R35 ;  /* 0x00000012ff237219 */ /* 0x000fe60000011623 */
[----:B------:R-:W-:Y:S01]  /*3e30*/  IMAD.HI.U32 R34, R11, R4, RZ ;  /* 0x000000040b227227 */ /* 0x000fe200078e00ff */
[----:B------:R-:W-:Y:S02]  /*3e40*/  @P2 SHF.R.U32.HI R3, RZ, R5, R38 ;  /* 0x00000005ff032219 */ /* 0x000fe40000011626 */
[----:B------:R-:W-:Y:S02]  /*3e50*/  SEL R9, R8, R35, !P0 ;  /* 0x0000002308097207 */ /* 0x000fe40004000000 */
[----:B------:R-:W-:Y:S01]  /*3e60*/  @P2 SHF.R.U32.HI R11, RZ, R5, R34 ;  /* 0x00000005ff0b2219 */ /* 0x000fe20000011622 */
[C---:B------:R-:W-:Y:S01]  /*3e70*/  IMAD R10, R40.reuse, R3, RZ ;  /* 0x00000003280a7224 */ /* 0x040fe200078e02ff */
[----:B------:R-:W-:Y:S01]  /*3e80*/  SEL R3, R13, R36, !P4 ;  /* 0x000000240d037207 */ /* 0x000fe20006000000 */
[C---:B------:R-:W-:Y:S03]  /*3e90*/  IMAD.HI.U32 R14, R9.reuse, R4, RZ ;  /* 0x00000004090e7227 */ /* 0x040fe600078e00ff */
[----:B------:R-:W-:Y:S01]  /*3ea0*/  ISETP.GE.AND P0, PT, R9, R10, PT ;  /* 0x0000000a0900720c */ /* 0x000fe20003f06270 */
[C---:B------:R-:W-:Y:S01]  /*3eb0*/  IMAD R12, R40.reuse, R11, RZ ;  /* 0x0000000b280c7224 */ /* 0x040fe200078e02ff */
[-C--:B------:R-:W-:Y:S04]  /*3ec0*/  SHF.R.U32.HI R14, RZ, R5.reuse, R14 ;  /* 0x00000005ff0e7219 */ /* 0x080fe8000001160e */
[----:B------:R-:W-:Y:S02]  /*3ed0*/  ISETP.GE.OR P0, PT, R3, R12, P0 ;  /* 0x0000000c0300720c */ /* 0x000fe40000706670 */
[----:B------:R-:W-:Y:S05]  /*3ee0*/  SEL R15, R9, R14, !P2 ;  /* 0x0000000e090f7207 */ /* 0x000fea0005000000 */
[----:B------:R-:W-:Y:S04]  /*3ef0*/  IMAD.MOV R14, RZ, RZ, -R15 ;  /* 0x000000ffff0e7224 */ /* 0x000fe800078e0a0f */
[----:B------:R-:W-:Y:S02]  /*3f00*/  IMAD R14, R40, R14, R9 ;  /* 0x0000000e280e7224 */ /* 0x000fe400078e0209 */
[C---:B------:R-:W-:Y:S05]  /*3f10*/  @!P0 IMAD.HI.U32 R10, R3.reuse, R4, RZ ;  /* 0x00000004030a8227 */ /* 0x040fea00078e00ff */
[----:B------:R-:W-:Y:S04]  /*3f20*/  @!P0 SHF.R.U32.HI R10, RZ, R5, R10 ;  /* 0x00000005ff0a8219 */ /* 0x000fe8000001160a */
[----:B------:R-:W-:Y:S01]  /*3f30*/  @!P0 SEL R0, R3, R10, !P2 ;  /* 0x0000000a03008207 */ /* 0x000fe20005000000 */
[----:B------:R-:W-:Y:S03]  /*3f40*/  IMAD.MOV R10, RZ, RZ, -R3 ;  /* 0x000000ffff0a7224 */ /* 0x000fe600078e0a03 */
[----:B------:R-:W-:Y:S01]  /*3f50*/  @!P0 IADD3 R15, PT, PT, R15, -R0, RZ ;  /* 0x800000000f0f8210 */ /* 0x000fe20007ffe0ff */
[----:B------:R-:W-:Y:S01]  /*3f60*/  @!P0 IMAD R0, R11, R14, R0 ;  /* 0x0000000e0b008224 */ /* 0x000fe200078e0200 */
[----:B------:R-:W-:Y:S01]  /*3f70*/  IADD3 R11, PT, PT, -R9, RZ, RZ ;  /* 0x000000ff090b7210 */ /* 0x000fe20007ffe1ff */
[----:B------:R-:W-:Y:S02]  /*3f80*/  IMAD R13, R2, R10, R13 ;  /* 0x0000000a020d7224 */ /* 0x000fe400078e020d */
[----:B------:R-:W-:Y:S02]  /*3f90*/  @!P0 IMAD R9, R15, R40, R3 ;  /* 0x000000280f098224 */ /* 0x000fe400078e0203 */
[----:B------:R-:W-:Y:S02]  /*3fa0*/  @!P0 IMAD.MOV.U32 R3, RZ, RZ, R0 ;  /* 0x000000ffff038224 */ /* 0x000fe400078e0000 */
[----:B------:R-:W-:Y:S02]  /*3fb0*/  IMAD R8, R6, R11, R8 ;  /* 0x0000000b06087224 */ /* 0x000fe400078e0208 */
[----:B------:R-:W-:Y:S02]  /*3fc0*/  IMAD R13, R3, R2, R13 ;  /* 0x00000002030d7224 */ /* 0x000fe400078e020d */
[----:B------:R-:W-:Y:S02]  /*3fd0*/  IMAD R8, R9, R6, R8 ;  /* 0x0000000609087224 */ /* 0x000fe400078e0208 */
.L_x_70:
[----:B------:R-:W-:Y:S05]  /*3fe0*/  BRA.U UP1, `(.L_x_71) ;  /* 0x0000000101107547 */ /* 0x000fea000b800000 */
[----:B------:R-:W-:Y:S04]  /*3ff0*/  MOV R0, UR6 ;  /* 0x0000000600007c02 */ /* 0x000fe80008000f00 */
[----:B------:R-:W-:Y:S04]  /*4000*/  SHF.L.U32 R3, R0, 0x1f, RZ ;  /* 0x0000001f00037819 */ /* 0x000fe800000006ff */
[----:B------:R-:W2:Y:S02]  /*4010*/  SYNCS.PHASECHK.TRANS64.TRYWAIT P0, [UR7+0x78], R3 ;  /* 0x00007803ff0075a7 */ /* 0x000ea40008001107 */
[----:B--2---:R-:W-:Y:S05]  /*4020*/  @!P0 BRA `(.L_x_72) ;  /* 0x0000003800508947 */ /* 0x004fea0003800000 */
.L_x_71:
[----:B------:R-:W-:Y:S02]  /*4030*/  R2UR UR19, R21 ;  /* 0x00000000151372ca */ /* 0x000fe400000e0000 */
[----:B------:R-:W-:Y:S02]  /*4040*/  R2UR UR18, R20 ;  /* 0x00000000141272ca */ /* 0x000fe400000e0000 */
[----:B------:R-:W-:Y:S02]  /*4050*/  ISETP.NE.U32.AND P2, PT, RZ, UR4, PT ;  /* 0x00000004ff007c0c */ /* 0x000fe4000bf45070 */
[----:B------:R-:W-:Y:S02]  /*4060*/  SHF.L.U32 R12, R31, 0x1f, RZ ;  /* 0x0000001f1f0c7819 */ /* 0x000fe400000006ff */
[----:B------:R-:W-:Y:S05]  /*4070*/  ISETP.NE.AND.EX P2, PT, RZ, UR5, PT, P2 ;  /* 0x00000005ff007c0c */ /* 0x000fea000bf45320 */
[----:B------:R-:W-:Y:S02]  /*4080*/  USHF.L.U32 UR19, UR19, 0x6, URZ ;  /* 0x0000000613137899 */ /* 0x000fe400080006ff */
[----:B------:R-:W-:Y:S01]  /*4090*/  USHF.L.U32 UR18, UR18, 0x7, URZ ;  /* 0x0000000712127899 */ /* 0x000fe200080006ff */
[----:B------:R-:W-:Y:S11]  /*40a0*/  BRA.U !UP3, `(.L_x_73) ;  /* 0x000000010b347547 */ /* 0x000ff6000b800000 */
[----:B------:R-:W-:Y:S01]  /*40b0*/  UPLOP3.LUT UP0, UPT, UPT, UPT, UP2, 0x80, 0x8 ;  /* 0x000000000008789c */ /* 0x000fe20003f0f020 */
[----:B--2---:R-:W-:Y:S02]  /*40c0*/  HFMA2 R0, -RZ, RZ, 0, 5.9604644775390625e-08 ;  /* 0x00000001ff007431 */ /* 0x004fe400000001ff */
[----:B------:R-:W-:Y:S03]  /*40d0*/  IMAD.MOV.U32 R95, RZ, RZ, 0x1 ;  /* 0x00000001ff5f7424 */ /* 0x000fe600078e00ff */
[----:B------:R-:W-:Y:S05]  /*40e0*/  PLOP3.LUT P0, PT, PT, PT, UP0, 0x80, 0x8 ;  /* 0x000000000008781c */ /* 0x000fea0003f0f008 */
[----:B------:R-:W2:Y:S01]  /*40f0*/  @UP0 LDCU.64 UR10, c[0x0][0x888] ;  /* 0x00011100ff0a07ac */ /* 0x000ea20008000a00 */
[----:B------:R-:W-:Y:S07]  /*4100*/  @UP0 UIMAD UR8, UR36, UR4, URZ ;  /* 0x00000004240802a4 */ /* 0x000fee000f8e02ff */
[----:B------:R-:W-:Y:S01]  /*4110*/  @!P0 PRMT R95, R0, 0x7610, R95 ;  /* 0x00007610005f8816 */ /* 0x000fe2000000005f */
[----:B--2---:R-:W-:Y:S03]  /*4120*/  @UP0 UIMAD.WIDE UR10, UR8, 0x4, UR10 ;  /* 0x00000004080a08a5 */ /* 0x004fe6000f8e020a */
[----:B------:R-:W2:Y:S03]  /*4130*/  @!UP0 LDCU UR8, c[0x0][0x880] ;  /* 0x00011000ff0887ac */ /* 0x000ea60008000800 */
[----:B------:R-:W-:Y:S01]  /*4140*/  IMAD.U32 R10, RZ, RZ, UR10 ;  /* 0x0000000aff0a7e24 */ /* 0x000fe2000f8e00ff */
[----:B------:R-:W-:Y:S05]  /*4150*/  MOV R11, UR11 ;  /* 0x0000000b000b7c02 */ /* 0x000fea0008000f00 */
[----:B-----5:R3:W5:Y:S02]  /*4160*/  @P0 LDG.E R49, desc[UR46][R10.64] ;  /* 0x0000002e0a310981 */ /* 0x020764000c1e1900 */
[----:B--23--:R-:W-:Y:S07]  /*4170*/  @!P0 IMAD.U32 R49, RZ, RZ, UR8 ;  /* 0x00000008ff318e24 */ /* 0x00cfee000f8e00ff */
.L_x_73:
[----:B-----5:R-:W-:Y:S01]  /*4180*/  @!P2 FSETP.EQ.AND P0, PT, R49, RZ, PT ;  /* 0x000000ff3100a20b */ /* 0x020fe20003f02000 */
[----:B------:R-:W-:Y:S01]  /*4190*/  @!UPT UIADD3 URZ, UPT, UPT, URZ, URZ, URZ ;  /* 0x000000fffffff290 */ /* 0x000fe2000fffe0ff */
[----:B------:R-:W-:Y:S11]  /*41a0*/  @!P2 BRA `(.L_x_74) ;  /* 0x000000000014a947 */ /* 0x000ff60003800000 */
[----:B------:R-:W-:Y:S02]  /*41b0*/  LOP3.LUT P2, RZ, R95, 0xff, RZ, 0xc0, !PT ;  /* 0x000000ff5fff7812 */ /* 0x000fe4000784c0ff */
[----:B------:R-:W-:Y:S04]  /*41c0*/  PLOP3.LUT P0, PT, PT, PT, UP0, 0x80, 0x8 ;  /* 0x000000000008781c */ /* 0x000fe80003f0f008 */
[----:B------:R-:W-:Y:S07]  /*41d0*/  PLOP3.LUT P0, PT, P0, PT, PT, 0x8, 0x80 ;  /* 0x000000000080781c */ /* 0x000fee000070e170 */
[----:B------:R-:W-:Y:S11]  /*41e0*/  @P2 FSETP.EQ.AND P0, PT, R49, RZ, PT ;  /* 0x000000ff3100220b */ /* 0x000ff60003f02000 */
[----:B------:R-:W-:Y:S02]  /*41f0*/  @!UPT UIADD3 URZ, UPT, UPT, URZ, URZ, URZ ;  /* 0x000000fffffff290 */ /* 0x000fe4000fffe0ff */
.L_x_74:
[----:B------:R-:W3:Y:S01]  /*4200*/  SYNCS.PHASECHK.TRANS64.TRYWAIT P2, [UR7+0x60], R12 ;  /* 0x0000600cff0075a7 */ /* 0x000ee20008041107 */
[----:B------:R-:W-:Y:S04]  /*4210*/  ELECT P4, URZ, PT ;  /* 0x0000000000ff782f */ /* 0x000fe80003880000 */
[----:B------:R-:W-:Y:S11]  /*4220*/  PLOP3.LUT P4, PT, P0, P4, PT, 0xf2, 0x2f ;  /* 0x00000000002f781c */ /* 0x000ff60000789e72 */
[----:B------:R-:W-:Y:S02]  /*4230*/  @!UPT UIADD3 URZ, UPT, UPT, URZ, URZ, URZ ;  /* 0x000000fffffff290 */ /* 0x000fe4000fffe0ff */
[----:B-1----:R-:W-:Y:S05]  /*4240*/  @!P4 IADD3 R21, P0, PT, R32, 0x580, RZ ;  /* 0x000005802015c810 */ /* 0x002fea0007f1e0ff */
[----:B------:R-:W-:Y:S01]  /*4250*/  @!P4 IMAD.X R20, RZ, RZ, R33, P0 ;  /* 0x000000ffff14c224 */ /* 0x000fe200000e0621 */
[----:B---3--:R-:W-:Y:S07]  /*4260*/  @!P2 BRA `(.L_x_75) ;  /* 0x0000003400d8a947 */ /* 0x008fee0003800000 */
.L_x_138:
[----:B------:R-:W3:Y:S01]  /*4270*/  LDC.64 R14, c[0x0][0xb10] ;  /* 0x0002c400ff0e7b82 */ /* 0x000ee20000000a00 */
[----:B------:R-:W-:Y:S01]  /*4280*/  @!P4 R2UR UR8, R20 ;  /* 0x000000001408c2ca */ /* 0x000fe200000e0000 */
[----:B------:R-:W-:Y:S01]  /*4290*/  VOTEU.ALL UP1, P4 ;  /* 0x0000000000ff7886 */ /* 0x000fe20002020000 */
[----:B------:R-:W-:Y:S01]  /*42a0*/  @!P4 R2UR UR9, R21 ;  /* 0x000000001509c2ca */ /* 0x000fe200000e0000 */
[----:B------:R-:W-:Y:S01]  /*42b0*/  UMOV UR10, 0x0 ;  /* 0x00000000000a7882 */ /* 0x000fe20000000000 */
[----:B------:R-:W-:Y:S03]  /*42c0*/  UMOV UR11, 0x10000000 ;  /* 0x10000000000b7882 */ /* 0x000fe60000000000 */
[----:B------:R-:W5:Y:S01]  /*42d0*/  LDC.64 R10, c[0x0][0xb18] ;  /* 0x0002c600ff0a7b82 */ /* 0x000f620000000a00 */
[----:B------:R-:W-:Y:S01]  /*42e0*/  @!UP1 UIADD3 UR16, UPT, UPT, UR7, 0x200, URZ ;  /* 0x0000020007109890 */ /* 0x000fe2000fffe0ff */
[----:B------:R-:W-:Y:S01]  /*42f0*/  @P3 SHF.R.U32.HI R28, RZ, 0x10, R25 ;  /* 0x00000010ff1c3819 */ /* 0x000fe20000011619 */
[----:B------:R-:W-:Y:S01]  /*4300*/  VOTEU.ALL UP1, P4 ;  /* 0x0000000000ff7886 */ /* 0x000fe20002020000 */
[----:B------:R-:W-:Y:S01]  /*4310*/  UMOV UR20, UR36 ;  /* 0x0000002400147c82 */ /* 0x000fe20008000000 */
[----:B------:R-:W-:Y:S03]  /*4320*/  VIADD R30, R30, 0x1 ;  /* 0x000000011e1e7836 */ /* 0x000fe60000000000 */
[----:B--2---:R-:W2:Y:S01]  /*4330*/  @!P1 LDC R0, c[0x0][0xb20] ;  /* 0x0002c800ff009b82 */ /* 0x004ea20000000800 */
[----:B------:R-:W-:Y:S01]  /*4340*/  IMAD.U32 R21, RZ, RZ, UR8 ;  /* 0x00000008ff157e24 */ /* 0x000fe2000f8e00ff */
[----:B------:R-:W-:Y:S06]  /*4350*/  UPRMT UR8, UR37, 0x654, UR17 ;  /* 0x0000065425087896 */ /* 0x000fec0008000011 */
[----:B-1----:R-:W1:Y:S01]  /*4360*/  @!P1 LDC R3, c[0x0][0xb0c] ;  /* 0x0002c300ff039b82 */ /* 0x002e620000000800 */
[----:B------:R-:W-:Y:S01]  /*4370*/  IMAD.U32 R20, RZ, RZ, UR9 ;  /* 0x00000009ff147e24 */ /* 0x000fe2000f8e00ff */
[----:B------:R-:W-:Y:S04]  /*4380*/  @!P4 R2UR UR15, R21 ;  /* 0x00000000150fc2ca */ /* 0x000fe800000e0000 */
[----:B------:R-:W-:Y:S01]  /*4390*/  @!P4 R2UR UR14, R20 ;  /* 0x00000000140ec2ca */ /* 0x000fe200000e0000 */
[----:B------:R-:W-:Y:S11]  /*43a0*/  @!P4 IMAD.MOV.U32 R20, RZ, RZ, 0x1000 ;  /* 0x00001000ff14c424 */ /* 0x000ff600078e00ff */
[----:B------:R-:W-:Y:S01]  /*43b0*/  @!UPT UIADD3 URZ, UPT, UPT, URZ, URZ, URZ ;  /* 0x000000fffffff290 */ /* 0x000fe2000fffe0ff */
[----:B------:R1:W-:Y:S01]  /*43c0*/  @!UP1 UTMALDG.3D [UR16], [UR14], desc[UR10] ;  /* 0x00000a100e0095b4 */ /* 0x0003e20008011000 */
[----:B------:R1:W-:Y:S02]  /*43d0*/  @!P4 SYNCS.ARRIVE.TRANS64.RED.A0TR RZ, [UR7+0x50], R20 ;  /* 0x00005014ffffc9a7 */ /* 0x0003e40008300407 */
[----:B-1----:R-:W-:Y:S01]  /*43e0*/  @!P1 ISETP.NE.AND P2, PT, R3, 0x1, PT ;  /* 0x000000010300980c */ /* 0x002fe20003f45270 */
[C---:B---3--:R-:W-:Y:S01]  /*43f0*/  @!P1 IMAD.HI.U32 R14, R13.reuse, R14, RZ ;  /* 0x0000000e0d0e9227 */ /* 0x048fe200078e00ff */
[----:B-----5:R-:W-:Y:S03]  /*4400*/  @!P1 ISETP.NE.AND P0, PT, R10, 0x1, PT ;  /* 0x000000010a00980c */ /* 0x020fe60003f05270 */
[C---:B------:R-:W-:Y:S01]  /*4410*/  @!P1 IMAD.HI.U32 R11, R8.reuse, R11, RZ ;  /* 0x0000000b080b9227 */ /* 0x040fe200078e00ff */
[----:B------:R-:W-:Y:S04]  /*4420*/  @!P1 SHF.R.U32.HI R14, RZ, R15, R14 ;  /* 0x0000000fff0e9219 */ /* 0x000fe8000001160e */
[----:B--2---:R-:W-:Y:S01]  /*4430*/  @!P1 SHF.R.U32.HI R9, RZ, R0, R11 ;  /* 0x00000000ff099219 */ /* 0x004fe2000001160b */
[----:B------:R-:W-:Y:S01]  /*4440*/  SYNCS.ARRIVE.TRANS64.RED.A1T0 RZ, [UR8], RZ ;  /* 0x000000ffffff79a7 */ /* 0x000fe20008100408 */
[----:B------:R-:W-:Y:S02]  /*4450*/  @!P1 SEL R14, R13, R14, !P2 ;  /* 0x0000000e0d0e9207 */ /* 0x000fe40005000000 */
[----:B------:R-:W-:Y:S01]  /*4460*/  @!P1 SEL R9, R8, R9, !P0 ;  /* 0x0000000908099207 */ /* 0x000fe20004000000 */
[----:B------:R-:W1:Y:S04]  /*4470*/  SYNCS.PHASECHK.TRANS64.TRYWAIT P5, [UR7+0x68], R12 ;  /* 0x0000680cff0075a7 */ /* 0x000e6800080a1107 */
[----:B------:R-:W-:Y:S02]  /*4480*/  @!P1 IMAD.IADD R0, R9, 0x1, -R14 ;  /* 0x0000000109009824 */ /* 0x000fe400078e0a0e */
[----:B------:R-:W-:Y:S02]  /*4490*/  @!P1 IMAD.IADD R9, R14, 0x1, -R9 ;  /* 0x000000010e099824 */ /* 0x000fe400078e0a09 */
[----:B------:R-:W-:Y:S02]  /*44a0*/  @!P1 IMAD R13, R0, R3, R13 ;  /* 0x00000003000d9224 */ /* 0x000fe400078e020d */
[----:B------:R-:W-:Y:S01]  /*44b0*/  @!P1 IMAD R8, R9, R10, R8 ;  /* 0x0000000a09089224 */ /* 0x000fe200078e0208 */
[----:B-1----:R-:W-:Y:S06]  /*44c0*/  @!P5 BRA `(.L_x_76) ;  /* 0x000000340058d947 */ /* 0x002fec0003800000 */
.L_x_140:
[----:B-1----:R-:W-:Y:S01]  /*44d0*/  @!P4 IADD3 R3, P0, PT, R32, 0x580, RZ ;  /* 0x000005802003c810 */ /* 0x002fe20007f1e0ff */
[----:B------:R-:W-:Y:S01]  /*44e0*/  VOTEU.ALL UP1, P4 ;  /* 0x0000000000ff7886 */ /* 0x000fe20002020000 */
[----:B------:R-:W-:Y:S01]  /*44f0*/  UMOV UR20, 0x0 ;  /* 0x0000000000147882 */ /* 0x000fe20000000000 */
[----:B------:R-:W-:Y:S01]  /*4500*/  UMOV UR21, 0x10000000 ;  /* 0x1000000000157882 */ /* 0x000fe20000000000 */
[----:B------:R-:W-:Y:S01]  /*4510*/  @!P4 R2UR UR9, R3 ;  /* 0x000000000309c2ca */ /* 0x000fe200000e0000 */
[----:B------:R-:W-:Y:S01]  /*4520*/  @!P4 IMAD.X R0, RZ, RZ, R33, P0 ;  /* 0x000000ffff00c224 */ /* 0x000fe200000e0621 */
[----:B------:R-:W-:Y:S01]  /*4530*/  @!UP1 UIADD3 UR10, UPT, UPT, UR18, 0x40, URZ ;  /* 0x00000040120a9890 */ /* 0x000fe2000fffe0ff */
[----:B------:R-:W-:Y:S01]  /*4540*/  ISETP.NE.AND P0, PT, R30, 0x2, PT ;  /* 0x000000021e00780c */ /* 0x000fe20003f05270 */
[----:B------:R-:W-:Y:S01]  /*4550*/  UMOV UR11, UR19 ;  /* 0x00000013000b7c82 */ /* 0x000fe20008000000 */
[----:B------:R-:W-:Y:S01]  /*4560*/  UMOV UR12, UR36 ;  /* 0x00000024000c7c82 */ /* 0x000fe20008000000 */
[----:B------:R-:W-:Y:S01]  /*4570*/  @!P4 R2UR UR8, R0 ;  /* 0x000000000008c2ca */ /* 0x000fe200000e0000 */
[----:B------:R-:W-:Y:S01]  /*4580*/  IMAD.IADD R20, R8, 0x1, R94 ;  /* 0x0000000108147824 */ /* 0x000fe200078e025e */
[----:B------:R-:W-:Y:S01]  /*4590*/  @P3 R2UR UR36, R28 ;  /* 0x000000001c2432ca */ /* 0x000fe200000e0000 */
[----:B------:R-:W-:Y:S01]  /*45a0*/  IMAD.IADD R21, R13, 0x1, R96 ;  /* 0x000000010d157824 */ /* 0x000fe200078e0260 */
[----:B------:R-:W-:Y:S02]  /*45b0*/  SEL R0, RZ, 0x1, P0 ;  /* 0x00000001ff007807 */ /* 0x000fe40000000000 */
[----:B------:R-:W-:Y:S01]  /*45c0*/  LOP3.LUT R31, R31, 0x1, RZ, 0x3c, !PT ;  /* 0x000000011f1f7812 */ /* 0x000fe200078e3cff */
[----:B------:R-:W-:Y:S01]  /*45d0*/  IMAD.U32 R10, RZ, RZ, UR9 ;  /* 0x00000009ff0a7e24 */ /* 0x000fe2000f8e00ff */
[----:B------:R-:W-:Y:S01]  /*45e0*/  @!UP1 UIADD3 UR9, UPT, UPT, UR7, 0x58, URZ ;  /* 0x0000005807099890 */ /* 0x000fe2000fffe0ff */
[----:B------:R-:W-:Y:S02]  /*45f0*/  LOP3.LUT R29, R29, R0, RZ, 0x3c, !PT ;  /* 0x000000001d1d7212 */ /* 0x000fe400078e3cff */
[----:B------:R-:W-:Y:S02]  /*4600*/  SEL R30, R30, RZ, P0 ;  /* 0x000000ff1e1e7207 */ /* 0x000fe40000000000 */
[----:B------:R-:W-:Y:S01]  /*4610*/  IMAD.U32 R11, RZ, RZ, UR8 ;  /* 0x00000008ff0b7e24 */ /* 0x000fe2000f8e00ff */
[----:B------:R-:W-:Y:S01]  /*4620*/  @!P4 R2UR UR14, R10 ;  /* 0x000000000a0ec2ca */ /* 0x000fe200000e0000 */
[----:B------:R-:W-:Y:S01]  /*4630*/  @!UP1 UIADD3 UR8, UPT, UPT, UR7, 0x1200, URZ ;  /* 0x0000120007089890 */ /* 0x000fe2000fffe0ff */
[----:B------:R-:W-:Y:S02]  /*4640*/  VOTEU.ALL UP1, P4 ;  /* 0x0000000000ff7886 */ /* 0x000fe40002020000 */
[----:B------:R-:W-:Y:S11]  /*4650*/  @!P4 R2UR UR15, R11 ;  /* 0x000000000b0fc2ca */ /* 0x000ff600000e0000 */
[----:B------:R-:W-:Y:S02]  /*4660*/  @!UPT UIADD3 URZ, UPT, UPT, URZ, URZ, URZ ;  /* 0x000000fffffff290 */ /* 0x000fe4000fffe0ff */
[----:B------:R2:W-:Y:S01]  /*4670*/  @!UP1 UTMALDG.3D [UR8], [UR14], desc[UR20] ;  /* 0x000014080e0095b4 */ /* 0x0005e20008011000 */
[----:B------:R2:W-:Y:S01]  /*4680*/  @!P4 SYNCS.ARRIVE.TRANS64.RED.A0TR RZ, [UR7+0x58], R23 ;  /* 0x00005817ffffc9a7 */ /* 0x0005e20008300407 */
[----:B------:R-:W-:Y:S01]  /*4690*/  UPLOP3.LUT UP1, UPT, UPT, UPT, UPT, 0x80, 0x8 ;  /* 0x000000000008789c */ /* 0x000fe20003f2f070 */
[----:B------:R-:W-:Y:S01]  /*46a0*/  SYNCS.ARRIVE.TRANS64.RED.A1T0 RZ, [UR13], RZ ;  /* 0x000000ffffff79a7 */ /* 0x000fe2000810040d */
[----:B------:R-:W-:Y:S09]  /*46b0*/  @P3 BRA `(.L_x_77) ;  /* 0xfffffff400503947 */ /* 0x000ff2000383ffff */
[----:B------:R-:W-:-:S04]  /*46c0*/  SHF.L.U32 R3, R31, 0x1f, RZ ;  /* 0x0000001f1f037819 */ /* 0x000fc800000006ff */
[----:B------:R-:W1:Y:S02]  /*46d0*/  SYNCS.PHASECHK.TRANS64.TRYWAIT P0, [UR7+0x60], R3 ;  /* 0x00006003ff0075a7 */ /* 0x000e640008001107 */
[----:B-1----:R-:W-:Y:S05]  /*46e0*/  @!P0 BRA `(.L_x_78) ;  /* 0x0000003000e88947 */ /* 0x002fea0003800000 */
.L_x_142:
[----:B-1----:R-:W-:-:S07]  /*46f0*/  MOV R0, UR7 ;  /* 0x0000000700007c02 */ /* 0x002fce0008000f00 */
.L_x_79:
[----:B-1----:R-:W-:-:S04]  /*4700*/  SHF.L.U32 R3, R31, 0x1f, RZ ;  /* 0x0000001f1f037819 */ /* 0x002fc800000006ff */
[----:B------:R1:W3:Y:S03]  /*4710*/  SYNCS.PHASECHK.TRANS64.TRYWAIT P0, [R0+URZ+0x68], R3 ;  /* 0x00006803000075a7 */ /* 0x0002e600080011ff */
[----:B---3--:R-:W-:Y:S05]  /*4720*/  @!P0 NANOSLEEP.SYNCS 0x989680 ;  /* 0x009896800000895d */ /* 0x008fea0003900000 */
[----:B------:R-:W3:Y:S02]  /*4730*/  @!P0 SYNCS.PHASECHK.TRANS64 P0, [R0+URZ+0x68], R3 ;  /* 0x00006803000085a7 */ /* 0x000ee400080010ff */
[----:B--23--:R-:W-:Y:S05]  /*4740*/  @P0 EXIT ;  /* 0x000000000000094d */ /* 0x00cfea0003800000 */
[----:B------:R-:W-:Y:S05]  /*4750*/  BRA `(.L_x_79) ;  /* 0xfffffffc00e87947 */ /* 0x000fea000383ffff */
.L_x_68:
[----:B------:R-:W-:-:S06]  /*4760*/  UISETP.GE.AND UP1, UPT, UR8, 0x4, UPT ;  /* 0x000000040800788c */ /* 0x000fcc000bf26270 */
[----:B------:R-:W-:-:S13]  /*4770*/  PLOP3.LUT P0, PT, PT, PT, UP1, 0x80, 0x8 ;  /* 0x000000000008781c */ /* 0x000fda0003f0f018 */
[----:B------:R-:W-:Y:S05]  /*4780*/  @!P0 EXIT ;  /* 0x000000000000894d */ /* 0x000fea0003800000 */
[----:B------:R-:W-:Y:S01]  /*4790*/  BAR.SYNC.DEFER_BLOCKING 0x6, 0xa0 ;  /* 0x0182800000007b1d */ /* 0x000fe20000010000 */
[C---:B------:R-:W-:Y:S01]  /*47a0*/  IMAD.SHL.U32 R7, R108.reuse, 0x40, RZ ;  /* 0x000000406c077824 */ /* 0x040fe200078e00ff */
[C---:B------:R-:W-:Y:S01]  /*47b0*/  LOP3.LUT R110, R108.reuse, 0x60, RZ, 0xc0, !PT ;  /* 0x000000606c6e7812 */ /* 0x040fe200078ec0ff */
[C---:B------:R-:W-:Y:S01]  /*47c0*/  IMAD.SHL.U32 R100, R108.reuse, 0x20, RZ ;  /* 0x000000206c647824 */ /* 0x040fe200078e00ff */
[----:B------:R-:W-:Y:S01]  /*47d0*/  CS2R R106, SRZ ;  /* 0x00000000006a7805 */ /* 0x000fe2000001ff00 */
[C---:B------:R-:W-:Y:S01]  /*47e0*/  IMAD.SHL.U32 R0, R108.reuse, 0x2, RZ ;  /* 0x000000026c007824 */ /* 0x040fe200078e00ff */
[----:B------:R-:W-:Y:S02]  /*47f0*/  UMOV UR49, 0x400 ;  /* 0x0000040000317882 */ /* 0x000fe40000000000 */
[----:B------:R-:W1:Y:S01]  /*4800*/  LDC R99, c[0x0][0x370] ;  /* 0x0000dc00ff637b82 */ /* 0x000e620000000800 */
[----:B------:R-:W-:Y:S01]  /*4810*/  ULEA UR49, UR37, UR49, 0x18 ;  /* 0x0000003125317291 */ /* 0x000fe2000f8ec0ff */
[----:B------:R-:W-:Y:S01]  /*4820*/  LOP3.LUT R5, R7, 0x180, RZ, 0xc0, !PT ;  /* 0x0000018007057812 */ /* 0x000fe200078ec0ff */
[----:B------:R-:W-:Y:S01]  /*4830*/  IMAD.U32 R46, R108, 0x10000, RZ ;  /* 0x000100006c2e7824 */ /* 0x000fe200078e00ff */
[----:B------:R-:W-:Y:S01]  /*4840*/  LOP3.LUT R100, R100, 0xc00, RZ, 0xc0, !PT ;  /* 0x00000c0064647812 */ /* 0x000fe200078ec0ff */
[----:B------:R-:W-:Y:S01]  /*4850*/  UIADD3 UR4, UPT, UPT, UR49, 0x2200, URZ ;  /* 0x0000220031047890 */ /* 0x000fe2000fffe0ff */
[----:B------:R-:W-:Y:S01]  /*4860*/  LOP3.LUT R0, R5, 0x20, R0, 0xf8, !PT ;  /* 0x0000002005007812 */ /* 0x000fe200078ef800 */
[----:B------:R-:W-:Y:S01]  /*4870*/  IMAD.SHL.U32 R5, R108, 0x8, RZ ;  /* 0x000000086c057824 */ /* 0x000fe200078e00ff */
[----:B------:R-:W2:Y:S01]  /*4880*/  LDC R42, c[0x0][0xb0c] ;  /* 0x0002c300ff2a7b82 */ /* 0x000ea20000000800 */
[----:B------:R-:W-:Y:S01]  /*4890*/  LOP3.LUT R100, R100, 0x40, R7, 0xf8, !PT ;  /* 0x0000004064647812 */ /* 0x000fe200078ef807 */
[----:B------:R-:W-:Y:S01]  /*48a0*/  IMAD.MOV.U32 R44, RZ, RZ, RZ ;  /* 0x000000ffff2c7224 */ /* 0x000fe200078e00ff */
[----:B------:R-:W-:Y:S01]  /*48b0*/  LOP3.LUT R46, R46, 0x600000, RZ, 0xc0, !PT ;  /* 0x006000002e2e7812 */ /* 0x000fe200078ec0ff */
[----:B------:R-:W-:Y:S01]  /*48c0*/  IMAD.MOV.U32 R112, RZ, RZ, RZ ;  /* 0x000000ffff707224 */ /* 0x000fe200078e00ff */
[----:B------:R-:W-:-:S02]  /*48d0*/  LOP3.LUT R108, R108, 0x2, RZ, 0xc0, !PT ;  /* 0x000000026c6c7812 */ /* 0x000fc400078ec0ff */
[----:B------:R-:W-:Y:S02]  /*48e0*/  CS2R R104, SRZ ;  /* 0x0000000000687805 */ /* 0x000fe4000001ff00 */
[----:B------:R-:W-:Y:S01]  /*48f0*/  LOP3.LUT R5, R0, 0x30, R5, 0x78, !PT ;  /* 0x0000003000057812 */ /* 0x000fe200078e7805 */
[----:B------:R-:W4:Y:S01]  /*4900*/  LDC R97, c[0x0][0xb20] ;  /* 0x0002c800ff617b82 */ /* 0x000f220000000800 */
[----:B------:R-:W3:Y:S01]  /*4910*/  LDS R3, [UR49+0x130] ;  /* 0x00013031ff037984 */ /* 0x000ee20008000800 */
[----:B------:R-:W-:Y:S01]  /*4920*/  LOP3.LUT R100, R100, 0x200, R7, 0xf8, !PT ;  /* 0x0000020064647812 */ /* 0x000fe200078ef807 */
[----:B------:R-:W-:Y:S01]  /*4930*/  IMAD.MOV R102, RZ, RZ, -R108 ;  /* 0x000000ffff667224 */ /* 0x000fe200078e0a6c */
[----:B------:R-:W1:Y:S01]  /*4940*/  LDCU.64 UR52, c[0x0][0x348] ;  /* 0x00006900ff3477ac */ /* 0x000e620008000a00 */
[----:B------:R-:W-:Y:S01]  /*4950*/  IMAD.U32 R109, RZ, RZ, UR4 ;  /* 0x00000004ff6d7e24 */ /* 0x000fe2000f8e00ff */
[----:B------:R-:W-:Y:S02]  /*4960*/  LOP3.LUT R100, R100, R5, RZ, 0xfc, !PT ;  /* 0x0000000564647212 */ /* 0x000fe400078efcff */
[----:B------:R-:W1:Y:S01]  /*4970*/  LDC R41, c[0x0][0xb30] ;  /* 0x0002cc00ff297b82 */ /* 0x000e620000000800 */
[----:B------:R-:W1:Y:S01]  /*4980*/  LDCU.64 UR38, c[0x0][0x888] ;  /* 0x00011100ff2677ac */ /* 0x000e620008000a00 */
[----:B------:R-:W1:Y:S06]  /*4990*/  LDCU.64 UR44, c[0x0][0x890] ;  /* 0x00011200ff2c77ac */ /* 0x000e6c0008000a00 */
[----:B------:R-:W1:Y:S01]  /*49a0*/  LDC.64 R92, c[0x0][0xb10] ;  /* 0x0002c400ff5c7b82 */ /* 0x000e620000000a00 */
[----:B------:R-:W-:-:S07]  /*49b0*/  UIADD3 UR48, UPT, UPT, UR49, 0x200, URZ ;  /* 0x0000020031307890 */ /* 0x000fce000fffe0ff */
[----:B------:R-:W1:Y:S08]  /*49c0*/  LDC.64 R38, c[0x0][0xb18] ;  /* 0x0002c600ff267b82 */ /* 0x000e700000000a00 */
[----:B------:R-:W1:Y:S08]  /*49d0*/  LDC.64 R36, c[0x0][0xb28] ;  /* 0x0002ca00ff247b82 */ /* 0x000e700000000a00 */
[----:B------:R-:W1:Y:S01]  /*49e0*/  LDC.64 R90, c[0x0][0x8b0] ;  /* 0x00022c00ff5a7b82 */ /* 0x000e620000000a00 */
[----:B---3--:R-:W-:-:S07]  /*49f0*/  IMAD.IADD R46, R3, 0x1, R46 ;  /* 0x00000001032e7824 */ /* 0x008fce00078e022e */
[----:B------:R-:W3:Y:S08]  /*4a00*/  LDC.64 R88, c[0x0][0x8a8] ;  /* 0x00022a00ff587b82 */ /* 0x000ef00000000a00 */
[----:B--2-4-:R-:W1:Y:S02]  /*4a10*/  LDC R98, c[0x0][0x374] ;  /* 0x0000dd00ff627b82 */ /* 0x014e640000000800 */
.L_x_105:
[----:B------:R-:W-:Y:S02]  /*4a20*/  LEA R0, R112, UR49, 0x3 ;  /* 0x0000003170007c11 */ /* 0x000fe4000f8e18ff */
[----:B------:R-:W-:Y:S02]  /*4a30*/  SHF.L.U32 R3, R106, 0x1f, RZ ;  /* 0x0000001f6a037819 */ /* 0x000fe400000006ff */
[----:B------:R-:W-:Y:S02]  /*4a40*/  LEA R16, R112, UR49, 0x4 ;  /* 0x0000003170107c11 */ /* 0x000fe4000f8e20ff */
[----:B------:R-:W2:Y:S02]  /*4a50*/  SYNCS.PHASECHK.TRANS64.TRYWAIT P0, [R0+URZ+0x80], R3 ;  /* 0x00008003000075a7 */ /* 0x000ea400080011ff */
[----:B-12---:R-:W-:Y:S05]  /*4a60*/  @!P0 BRA `(.L_x_80) ;  /* 0x0000003000208947 */ /* 0x006fea0003800000 */
.L_x_143:
[----:B------:R-:W4:Y:S01]  /*4a70*/  LDC.64 R12, c[0x0][0xb10] ;  /* 0x0002c400ff0c7b82 */ /* 0x000f220000000a00 */
[----:B------:R-:W3:Y:S01]  /*4a80*/  LDS.128 R16, [R16+0x110] ;  /* 0x0001100010107984 */ /* 0x000ee20000000c00 */
[----:B-1----:R-:W-:Y:S01]  /*4a90*/  ISETP.NE.AND P1, PT, R41, 0x1, PT ;  /* 0x000000012900780c */ /* 0x002fe20003f25270 */
[----:B--2---:R-:W-:Y:S01]  /*4aa0*/  VIADD R0, R0, 0x90 ;  /* 0x0000009000007836 */ /* 0x004fe20000000000 */
[----:B------:R-:W-:Y:S04]  /*4ab0*/  ISETP.GE.AND P0, PT, R40, 0x1, PT ;  /* 0x000000012800780c */ /* 0x000fe80003f06270 */
[----:B------:R-:W1:Y:S01]  /*4ac0*/  LDC.64 R10, c[0x0][0xb18] ;  /* 0x0002c600ff0a7b82 */ /* 0x000e620000000a00 */
[----:B------:R-:W-:Y:S01]  /*4ad0*/  PRMT R0, RZ, 0x654, R0 ;  /* 0x00000654ff007816 */ /* 0x000fe20000000000 */
[----:B------:R-:W-:Y:S01]  /*4ae0*/  @!PT LDS RZ, [RZ] ;  /* 0x00000000fffff984 */ /* 0x000fe20000000800 */
[----:B------:R-:W-:Y:S01]  /*4af0*/  @!PT LDS RZ, [RZ] ;  /* 0x00000000fffff984 */ /* 0x000fe20000000800 */
[----:B------:R-:W-:Y:S01]  /*4b00*/  @!PT LDS RZ, [RZ] ;  /* 0x00000000fffff984 */ /* 0x000fe20000000800 */
[----:B------:R-:W-:Y:S01]  /*4b10*/  @!PT LDS RZ, [RZ] ;  /* 0x00000000fffff984 */ /* 0x000fe20000000800 */
[----:B------:R2:W-:Y:S06]  /*4b20*/  MEMBAR.ALL.CTA ;  /* 0x0000000000007992 */ /* 0x0005ec0000008000 */
[----:B--2---:R-:W2:Y:S01]  /*4b30*/  FENCE.VIEW.ASYNC.S ;  /* 0x00000000000073c6 */ /* 0x004ea20000000000 */
[----:B------:R-:W1:Y:S08]  /*4b40*/  @!P1 LDC R14, c[0x0][0xb20] ;  /* 0x0002c800ff0e9b82 */ /* 0x000e700000000800 */
[----:B------:R-:W1:Y:S01]  /*4b50*/  @!P1 LDC R9, c[0x0][0xb0c] ;  /* 0x0002c300ff099b82 */ /* 0x000e620000000800 */
[----:B--2---:R2:W-:Y:S01]  /*4b60*/  SYNCS.ARRIVE.TRANS64.RED.A1T0 RZ, [R0+URZ], RZ ;  /* 0x000000ff00ff79a7 */ /* 0x0045e200081004ff */
[----:B---3--:R-:W-:Y:S04]  /*4b70*/  LOP3.LUT P4, RZ, R18, 0x1, RZ, 0xc0, !PT ;  /* 0x0000000112ff7812 */ /* 0x008fe8000788c0ff */
[----:B------:R-:W-:Y:S09]  /*4b80*/  P2R R111, PR, RZ, 0x10 ;  /* 0x00000010ff6f7803 */ /* 0x000ff20000000000 */
[----:B------:R-:W-:Y:S02]  /*4b90*/  @P4 MOV R45, R16 ;  /* 0x00000010002d4202 */ /* 0x000fe40000000f00 */
[----:B------:R-:W-:Y:S01]  /*4ba0*/  @P4 LOP3.LUT R43, R17, 0xffff, RZ, 0xc0, !PT ;  /* 0x0000ffff112b4812 */ /* 0x000fe200078ec0ff */
[----:B--2-4-:R-:W-:Y:S06]  /*4bb0*/  @!P0 BRA `(.L_x_81) ;  /* 0x0000000000a48947 */ /* 0x014fec0003800000 */
[----:B------:R-:W-:Y:S01]  /*4bc0*/  IMAD.HI.U32 R24, R98, R39, RZ ;  /* 0x0000002762187227 */ /* 0x000fe200078e00ff */
[----:B------:R-:W-:Y:S02]  /*4bd0*/  ISETP.NE.AND P0, PT, R38, 0x1, PT ;  /* 0x000000012600780c */ /* 0x000fe40003f05270 */
[----:B------:R-:W-:Y:S01]  /*4be0*/  ISETP.NE.AND P2, PT, R40, 0x1, PT ;  /* 0x000000012800780c */ /* 0x000fe20003f45270 */
[-C--:B------:R-:W-:Y:S01]  /*4bf0*/  IMAD.HI.U32 R22, R99, R92.reuse, RZ ;  /* 0x0000005c63167227 */ /* 0x080fe200078e00ff */
[----:B------:R-:W-:Y:S02]  /*4c00*/  SHF.R.U32.HI R23, RZ, R97, R24 ;  /* 0x00000061ff177219 */ /* 0x000fe40000011618 */
[----:B------:R-:W-:Y:S01]  /*4c10*/  ISETP.NE.AND P3, PT, R42, 0x1, PT ;  /* 0x000000012a00780c */ /* 0x000fe20003f65270 */
[----:B------:R-:W-:Y:S01]  /*4c20*/  IMAD.HI.U32 R28, R43, R39, RZ ;  /* 0x000000272b1c7227 */ /* 0x000fe200078e00ff */
[----:B------:R-:W-:Y:S02]  /*4c30*/  SHF.R.U32.HI R22, RZ, R93, R22 ;  /* 0x0000005dff167219 */ /* 0x000fe40000011616 */
[----:B------:R-:W-:Y:S01]  /*4c40*/  SEL R3, R98, R23, !P0 ;  /* 0x0000001762037207 */ /* 0x000fe20004000000 */
[----:B------:R-:W-:Y:S01]  /*4c50*/  IMAD.HI.U32 R26, R45, R92, RZ ;  /* 0x0000005c2d1a7227 */ /* 0x000fe200078e00ff */
[----:B------:R-:W-:Y:S03]  /*4c60*/  SEL R7, R99, R22, !P3 ;  /* 0x0000001663077207 */ /* 0x000fe60005800000 */
[-C--:B------:R-:W-:Y:S01]  /*4c70*/  IMAD.HI.U32 R22, R3, R36.reuse, RZ ;  /* 0x0000002403167227 */ /* 0x080fe200078e00ff */
[----:B------:R-:W-:Y:S03]  /*4c80*/  SHF.R.U32.HI R26, RZ, R93, R26 ;  /* 0x0000005dff1a7219 */ /* 0x000fe6000001161a */
[----:B------:R-:W-:Y:S01]  /*4c90*/  IMAD.HI.U32 R24, R7, R36, RZ ;  /* 0x0000002407187227 */ /* 0x000fe200078e00ff */
[----:B------:R-:W-:Y:S02]  /*4ca0*/  @P2 SHF.R.U32.HI R3, RZ, R37, R22 ;  /* 0x00000025ff032219 */ /* 0x000fe40000011616 */
[----:B------:R-:W-:Y:S02]  /*4cb0*/  SHF.R.U32.HI R22, RZ, R97, R28 ;  /* 0x00000061ff167219 */ /* 0x000fe4000001161c */
[----:B------:R-:W-:Y:S01]  /*4cc0*/  @P2 SHF.R.U32.HI R7, RZ, R37, R24 ;  /* 0x00000025ff072219 */ /* 0x000fe20000011618 */
[C---:B------:R-:W-:Y:S01]  /*4cd0*/  IMAD R2, R40.reuse, R3, RZ ;  /* 0x0000000328027224 */ /* 0x040fe200078e02ff */
[----:B------:R-:W-:Y:S02]  /*4ce0*/  SEL R5, R43, R22, !P0 ;  /* 0x000000162b057207 */ /* 0x000fe40004000000 */
[----:B------:R-:W-:Y:S01]  /*4cf0*/  SEL R3, R45, R26, !P3 ;  /* 0x0000001a2d037207 */ /* 0x000fe20005800000 */
[----:B------:R-:W-:Y:S01]  /*4d00*/  IMAD R4, R40, R7, RZ ;  /* 0x0000000728047224 */ /* 0x000fe200078e02ff */
[C---:B------:R-:W-:Y:S01]  /*4d10*/  ISETP.GE.AND P0, PT, R5.reuse, R2, PT ;  /* 0x000000020500720c */ /* 0x040fe20003f06270 */
[----:B------:R-:W-:Y:S03]  /*4d20*/  IMAD.HI.U32 R6, R5, R36, RZ ;  /* 0x0000002405067227 */ /* 0x000fe600078e00ff */
[----:B------:R-:W-:Y:S01]  /*4d30*/  ISETP.GE.OR P0, PT, R3, R4, P0 ;  /* 0x000000040300720c */ /* 0x000fe20000706670 */
[----:B------:R-:W-:Y:S01]  /*4d40*/  IMAD.MOV R4, RZ, RZ, -R3 ;  /* 0x000000ffff047224 */ /* 0x000fe200078e0a03 */
[-C--:B------:R-:W-:Y:S03]  /*4d50*/  SHF.R.U32.HI R6, RZ, R37.reuse, R6 ;  /* 0x00000025ff067219 */ /* 0x080fe60000011606 */
[----:B------:R-:W-:Y:S01]  /*4d60*/  IMAD R45, R42, R4, R45 ;  /* 0x000000042a2d7224 */ /* 0x000fe200078e022d */
[----:B------:R-:W-:Y:S05]  /*4d70*/  SEL R15, R5, R6, !P2 ;  /* 0x00000006050f7207 */ /* 0x000fea0005000000 */
[----:B------:R-:W-:Y:S02]  /*4d80*/  IMAD.MOV R6, RZ, RZ, -R15 ;  /* 0x000000ffff067224 */ /* 0x000fe400078e0a0f */
[C---:B------:R-:W-:Y:S04]  /*4d90*/  @!P0 IMAD.HI.U32 R2, R3.reuse, R36, RZ ;  /* 0x0000002403028227 */ /* 0x040fe800078e00ff */
[----:B------:R-:W-:Y:S01]  /*4da0*/  IMAD R6, R40, R6, R5 ;  /* 0x0000000628067224 */ /* 0x000fe200078e0205 */
[----:B------:R-:W-:Y:S04]  /*4db0*/  @!P0 SHF.R.U32.HI R2, RZ, R37, R2 ;  /* 0x00000025ff028219 */ /* 0x000fe80000011602 */
[----:B------:R-:W-:Y:S02]  /*4dc0*/  @!P0 SEL R0, R3, R2, !P2 ;  /* 0x0000000203008207 */ /* 0x000fe40005000000 */
[----:B------:R-:W-:Y:S02]  /*4dd0*/  IADD3 R2, PT, PT, -R5, RZ, RZ ;  /* 0x000000ff05027210 */ /* 0x000fe40007ffe1ff */
[----:B------:R-:W-:Y:S01]  /*4de0*/  @!P0 IADD3 R8, PT, PT, R15, -R0, RZ ;  /* 0x800000000f088210 */ /* 0x000fe20007ffe0ff */
[----:B------:R-:W-:Y:S02]  /*4df0*/  @!P0 IMAD R0, R7, R6, R0 ;  /* 0x0000000607008224 */ /* 0x000fe400078e0200 */
[----:B------:R-:W-:Y:S02]  /*4e00*/  IMAD R43, R38, R2, R43 ;  /* 0x00000002262b7224 */ /* 0x000fe400078e022b */
[----:B------:R-:W-:Y:S02]  /*4e10*/  @!P0 IMAD R5, R8, R40, R3 ;  /* 0x0000002808058224 */ /* 0x000fe400078e0203 */
[----:B------:R-:W-:Y:S04]  /*4e20*/  @!P0 IMAD.MOV.U32 R3, RZ, RZ, R0 ;  /* 0x000000ffff038224 */ /* 0x000fe800078e0000 */
[----:B------:R-:W-:Y:S02]  /*4e30*/  IMAD R45, R3, R42, R45 ;  /* 0x0000002a032d7224 */ /* 0x000fe400078e022d */
[----:B------:R-:W-:Y:S07]  /*4e40*/  IMAD R43, R5, R38, R43 ;  /* 0x00000026052b7224 */ /* 0x000fee00078e022b */
.L_x_81:
[----:B-1----:R-:W-:Y:S01]  /*4e50*/  @!P1 ISETP.NE.AND P0, PT, R10, 0x1, PT ;  /* 0x000000010a00980c */ /* 0x002fe20003f05270 */
[----:B------:R-:W-:Y:S01]  /*4e60*/  @!P1 IMAD.HI.U32 R0, R45, R12, RZ ;  /* 0x0000000c2d009227 */ /* 0x000fe200078e00ff */
[----:B------:R-:W-:Y:S01]  /*4e70*/  @!P1 ISETP.NE.AND P2, PT, R9, 0x1, PT ;  /* 0x000000010900980c */ /* 0x000fe20003f45270 */
[----:B------:R-:W-:Y:S01]  /*4e80*/  ULOP3.LUT UP0, URZ, UR48, 0x1b0, URZ, 0xc0, !UPT ;  /* 0x000001b030ff7892 */ /* 0x000fe2000f80c0ff */
[----:B------:R-:W-:Y:S01]  /*4e90*/  R2UR UR42, R21 ;  /* 0x00000000152a72ca */ /* 0x000fe200000e0000 */
[----:B------:R-:W-:Y:S01]  /*4ea0*/  @!P1 IMAD.HI.U32 R3, R43, R11, RZ ;  /* 0x0000000b2b039227 */ /* 0x000fe200078e00ff */
[----:B------:R-:W-:Y:S02]  /*4eb0*/  @!P1 SHF.R.U32.HI R0, RZ, R13, R0 ;  /* 0x0000000dff009219 */ /* 0x000fe40000011600 */
[----:B------:R-:W-:Y:S01]  /*4ec0*/  R2UR UR41, R20 ;  /* 0x00000000142972ca */ /* 0x000fe200000e0000 */
[----:B------:R-:W-:Y:S01]  /*4ed0*/  VIADD R112, R112, 0x1 ;  /* 0x0000000170707836 */ /* 0x000fe20000000000 */
[----:B------:R-:W-:Y:S02]  /*4ee0*/  @!P1 SHF.R.U32.HI R2, RZ, R14, R3 ;  /* 0x0000000eff029219 */ /* 0x000fe40000011603 */
[----:B------:R-:W-:Y:S02]  /*4ef0*/  @!P1 SEL R3, R45, R0, !P2 ;  /* 0x000000002d039207 */ /* 0x000fe40005000000 */
[----:B------:R-:W-:Y:S02]  /*4f00*/  @!P1 SEL R2, R43, R2, !P0 ;  /* 0x000000022b029207 */ /* 0x000fe40004000000 */
[----:B------:R-:W-:Y:S01]  /*4f10*/  @P4 SHF.R.U32.HI R103, RZ, 0x10, R17 ;  /* 0x00000010ff674819 */ /* 0x000fe20000011611 */
[----:B------:R-:W-:Y:S02]  /*4f20*/  USHF.L.U32 UR42, UR42, 0x6, URZ ;  /* 0x000000062a2a7899 */ /* 0x000fe400080006ff */
[----:B------:R-:W-:Y:S02]  /*4f30*/  @!P1 IMAD.IADD R0, R2, 0x1, -R3 ;  /* 0x0000000102009824 */ /* 0x000fe400078e0a03 */
[----:B------:R-:W-:Y:S01]  /*4f40*/  @!P1 IMAD.IADD R2, R3, 0x1, -R2 ;  /* 0x0000000103029824 */ /* 0x000fe200078e0a02 */
[----:B------:R-:W-:Y:S01]  /*4f50*/  USHF.L.U32 UR41, UR41, 0x7, URZ ;  /* 0x0000000729297899 */ /* 0x000fe200080006ff */
[----:B------:R-:W-:Y:S02]  /*4f60*/  @!P1 IMAD R45, R0, R9, R45 ;  /* 0x00000009002d9224 */ /* 0x000fe400078e022d */
[----:B------:R-:W-:Y:S01]  /*4f70*/  @!P1 IMAD R43, R2, R10, R43 ;  /* 0x0000000a022b9224 */ /* 0x000fe200078e022b */
[----:B------:R-:W-:Y:S08]  /*4f80*/  BRA.U !UP0, `(.L_x_82) ;  /* 0x0000000108407547 */ /* 0x000ff0000b800000 */
[----:B------:R-:W1:Y:S01]  /*4f90*/  LDCU.64 UR8, c[0x4][0x80] ;  /* 0x01001000ff0877ac */ /* 0x000e620008000a00 */
[----:B------:R-:W-:Y:S01]  /*4fa0*/  MOV R3, 0x0 ;  /* 0x0000000000037802 */ /* 0x000fe20000000f00 */
[----:B------:R-:W-:Y:S02]  /*4fb0*/  HFMA2 R12, -RZ, RZ, 0, 5.9604644775390625e-08 ;  /* 0x00000001ff0c7431 */ /* 0x000fe400000001ff */
[----:B------:R-:W-:Y:S02]  /*4fc0*/  IMAD.MOV.U32 R8, RZ, RZ, 0x70 ;  /* 0x00000070ff087424 */ /* 0x000fe400078e00ff */
[----:B------:R-:W-:Y:S01]  /*4fd0*/  IMAD.MOV.U32 R13, RZ, RZ, RZ ;  /* 0x000000ffff0d7224 */ /* 0x000fe200078e00ff */
[----:B------:R-:W2:Y:S01]  /*4fe0*/  LDCU.64 UR6, c[0x4][0x88] ;  /* 0x01001100ff0677ac */ /* 0x000ea20008000a00 */
[----:B------:R-:W3:Y:S01]  /*4ff0*/  LDC.64 R2, c[0x4][R3] ;  /* 0x0100000003027b82 */ /* 0x000ee20000000a00 */
[----:B------:R-:W4:Y:S01]  /*5000*/  LDCU.64 UR4, c[0x4][0x8] ;  /* 0x01000100ff0477ac */ /* 0x000f220008000a00 */
[----:B-1----:R-:W-:Y:S01]  /*5010*/  MOV R5, UR9 ;  /* 0x0000000900057c02 */ /* 0x002fe20008000f00 */
[----:B------:R-:W-:Y:S01]  /*5020*/  IMAD.U32 R4, RZ, RZ, UR8 ;  /* 0x00000008ff047e24 */ /* 0x000fe2000f8e00ff */
[----:B--2---:R-:W-:Y:S01]  /*5030*/  MOV R7, UR7 ;  /* 0x0000000700077c02 */ /* 0x004fe20008000f00 */
[----:B------:R-:W-:Y:S01]  /*5040*/  IMAD.U32 R6, RZ, RZ, UR6 ;  /* 0x00000006ff067e24 */ /* 0x000fe2000f8e00ff */
[----:B----4-:R-:W-:Y:S01]  /*5050*/  MOV R11, UR5 ;  /* 0x00000005000b7c02 */ /* 0x010fe20008000f00 */
[----:B------:R-:W-:Y:S02]  /*5060*/  IMAD.U32 R10, RZ, RZ, UR4 ;  /* 0x00000004ff0a7e24 */ /* 0x000fe4000f8e00ff */
[----:B------:R-:W-:Y:S07]  /*5070*/  LEPC R20, `(.L_x_82) ;  /* 0x000000001014794e */ /* 0x000fee0000000000 */
[----:B---3-5:R-:W-:Y:S05]  /*5080*/  CALL.ABS.NOINC R2 ;  /* 0x0000000002007343 */ /* 0x028fea0003c00000 */
.L_x_82:
[----:B------:R-:W-:Y:S01]  /*5090*/  LOP3.LUT P0, RZ, R109, 0x1b0, RZ, 0xc0, !PT ;  /* 0x000001b06dff7812 */ /* 0x000fe2000780c0ff */
[----:B------:R-:W-:Y:S11]  /*50a0*/  BSSY.RECONVERGENT B6, `(.L_x_83) ;  /* 0x0000013000067945 */ /* 0x000ff60003800200 */
[----:B------:R-:W-:Y:S01]  /*50b0*/  @!UPT UIADD3 URZ, UPT, UPT, URZ, URZ, URZ ;  /* 0x000000fffffff290 */ /* 0x000fe2000fffe0ff */
[----:B------:R-:W-:Y:S05]  /*50c0*/  @!P0 BRA `(.L_x_84) ;  /* 0x0000000000408947 */ /* 0x000fea0003800000 */
        /* <DEDUP_REMOVED lines=16> */
.L_x_84:
[----:B------:R-:W-:Y:S05]  /*51d0*/  BSYNC.RECONVERGENT B6 ;  /* 0x0000000000067941 */ /* 0x000fea0003800200 */
.L_x_83:
[----:B------:R-:W-:Y:S01]  /*51e0*/  ISETP.NE.U32.AND P4, PT, R90, RZ, PT ;  /* 0x000000ff5a00720c */ /* 0x000fe20003f85070 */
[----:B------:R-:W-:Y:S01]  /*51f0*/  UISETP.NE.AND UP2, UPT, UR50, URZ, UPT ;  /* 0x000000ff3200728c */ /* 0x000fe2000bf45270 */
[----:B------:R-:W-:Y:S01]  /*5200*/  ISETP.NE.U32.AND P2, PT, RZ, UR38, PT ;  /* 0x00000026ff007c0c */ /* 0x000fe2000bf45070 */
[----:B------:R-:W-:Y:S01]  /*5210*/  UISETP.NE.U32.AND UP1, UPT, UR44, URZ, UPT ;  /* 0x000000ff2c00728c */ /* 0x000fe2000bf25070 */
[----:B------:R-:W-:Y:S01]  /*5220*/  ISETP.NE.AND.EX P4, PT, R91, RZ, PT, P4 ;  /* 0x000000ff5b00720c */ /* 0x000fe20003f85340 */
[----:B------:R-:W-:Y:S01]  /*5230*/  UPLOP3.LUT UP0, UPT, UPT, UPT, UPT, 0x40, 0x4 ;  /* 0x000000000004789c */ /* 0x000fe20003f0e870 */
[----:B------:R-:W-:Y:S01]  /*5240*/  ISETP.NE.AND.EX P2, PT, RZ, UR39, PT, P2 ;  /* 0x00000027ff007c0c */ /* 0x000fe2000bf45320 */
[----:B------:R-:W-:Y:S01]  /*5250*/  UISETP.NE.AND.EX UP1, UPT, UR45, URZ, UPT, UP1 ;  /* 0x000000ff2d00728c */ /* 0x000fe2000bf25310 */
[----:B------:R-:W-:Y:S04]  /*5260*/  PLOP3.LUT P1, PT, PT, PT, UP2, 0x80, 0x8 ;  /* 0x000000000008781c */ /* 0x000fe80003f2f028 */
[----:B------:R-:W-:Y:S06]  /*5270*/  @UP2 UPLOP3.LUT UP0, UPT, UPT, UPT, UP1, 0x80, 0x8 ;  /* 0x000000000008289c */ /* 0x000fec0003f0f010 */
[----:B------:R-:W-:Y:S01]  /*5280*/  PLOP3.LUT P0, PT, PT, PT, UP0, 0x80, 0x8 ;  /* 0x000000000008781c */ /* 0x000fe20003f0f008 */
[----:B------:R-:W-:Y:S01]  /*5290*/  @!UPT UIADD3 URZ, UPT, UPT, URZ, URZ, URZ ;  /* 0x000000fffffff290 */ /* 0x000fe2000fffe0ff */
[----:B------:R-:W-:Y:S11]  /*52a0*/  BRA.U !UP1, `(.L_x_85) ;  /* 0x0000000109387547 */ /* 0x000ff6000b800000 */
[----:B------:R-:W-:Y:S01]  /*52b0*/  UISETP.NE.U32.AND UP0, UPT, UR38, URZ, UPT ;  /* 0x000000ff2600728c */ /* 0x000fe2000bf05070 */
[----:B------:R-:W-:Y:S02]  /*52c0*/  HFMA2 R0, -RZ, RZ, 0, 5.9604644775390625e-08 ;  /* 0x00000001ff007431 */ /* 0x000fe400000001ff */
[----:B------:R-:W-:Y:S01]  /*52d0*/  IMAD.MOV.U32 R95, RZ, RZ, 0x1 ;  /* 0x00000001ff5f7424 */ /* 0x000fe200078e00ff */
[----:B------:R-:W-:Y:S06]  /*52e0*/  UISETP.NE.AND.EX UP0, UPT, UR39, URZ, UPT, UP0 ;  /* 0x000000ff2700728c */ /* 0x000fec000bf05300 */
[----:B------:R-:W-:Y:S05]  /*52f0*/  PLOP3.LUT P3, PT, PT, PT, UP0, 0x80, 0x8 ;  /* 0x000000000008781c */ /* 0x000fea0003f6f008 */
[----:B------:R-:W1:Y:S01]  /*5300*/  @UP0 LDCU.64 UR6, c[0x0][0x888] ;  /* 0x00011100ff0607ac */ /* 0x000e620008000a00 */
[----:B------:R-:W-:Y:S07]  /*5310*/  @UP0 UIMAD UR4, UR36, UR44, URZ ;  /* 0x0000002c240402a4 */ /* 0x000fee000f8e02ff */
[----:B------:R-:W-:Y:S01]  /*5320*/  @!P3 PRMT R95, R0, 0x7610, R95 ;  /* 0x00007610005fb816 */ /* 0x000fe2000000005f */
[----:B-1----:R-:W-:Y:S03]  /*5330*/  @UP0 UIMAD.WIDE UR6, UR4, 0x4, UR6 ;  /* 0x00000004040608a5 */ /* 0x002fe6000f8e0206 */
[----:B------:R-:W1:Y:S03]  /*5340*/  @!UP0 LDCU UR4, c[0x0][0x880] ;  /* 0x00011000ff0487ac */ /* 0x000e660008000800 */
[----:B------:R-:W-:Y:S01]  /*5350*/  IMAD.U32 R2, RZ, RZ, UR6 ;  /* 0x00000006ff027e24 */ /* 0x000fe2000f8e00ff */
[----:B------:R-:W-:Y:S05]  /*5360*/  MOV R3, UR7 ;  /* 0x0000000700037c02 */ /* 0x000fea0008000f00 */
[----:B-----5:R2:W5:Y:S02]  /*5370*/  @P3 LDG.E R49, desc[UR46][R2.64] ;  /* 0x0000002e02313981 */ /* 0x020564000c1e1900 */
[----:B-12---:R-:W-:Y:S02]  /*5380*/  @!P3 IMAD.U32 R49, RZ, RZ, UR4 ;  /* 0x00000004ff31be24 */ /* 0x006fe4000f8e00ff */
.L_x_85:
[----:B------:R-:W-:Y:S05]  /*5390*/  @!P4 BRA `(.L_x_86) ;  /* 0x000000000020c947 */ /* 0x000fea0003800000 */
[----:B------:R-:W-:Y:S04]  /*53a0*/  ISETP.NE.U32.AND P3, PT, R88, RZ, PT ;  /* 0x000000ff5800720c */ /* 0x000fe80003f65070 */
[----:B------:R-:W-:Y:S11]  /*53b0*/  ISETP.NE.AND.EX P3, PT, R89, RZ, PT, P3 ;  /* 0x000000ff5900720c */ /* 0x000ff60003f65330 */
[----:B------:R-:W-:Y:S02]  /*53c0*/  @!UPT UIADD3 URZ, UPT, UPT, URZ, URZ, URZ ;  /* 0x000000fffffff290 */ /* 0x000fe4000fffe0ff */
[----:B------:R-:W1:Y:S01]  /*53d0*/  @P3 LDC.64 R2, c[0x0][0x8a8] ;  /* 0x00022a00ff023b82 */ /* 0x000e620000000a00 */
[----:B------:R-:W-:Y:S04]  /*53e0*/  @P3 IMAD R0, R90, UR36, RZ ;  /* 0x000000245a003c24 */ /* 0x000fe8000f8e02ff */
[----:B-1----:R-:W-:Y:S05]  /*53f0*/  @P3 IMAD.WIDE R2, R0, 0x4, R2 ;  /* 0x0000000400023825 */ /* 0x002fea00078e0202 */
[----:B-----5:R1:W5:Y:S02]  /*5400*/  @P3 LDG.E R47, desc[UR46][R2.64] ;  /* 0x0000002e022f3981 */ /* 0x020364000c1e1900 */
[----:B-1----:R-:W2:Y:S02]  /*5410*/  @!P3 LDC R47, c[0x0][0x8a0] ;  /* 0x00022800ff2fbb82 */ /* 0x002ea40000000800 */
.L_x_86:
[----:B-----5:R-:W-:Y:S01]  /*5420*/  FSETP.NEU.AND P4, PT, R49, RZ, PT ;  /* 0x000000ff3100720b */ /* 0x020fe20003f8d000 */
[----:B------:R-:W-:Y:S01]  /*5430*/  BSSY B1, `(.L_x_87) ;  /* 0x0000042000017945 */ /* 0x000fe20003800000 */
[----:B------:R-:W-:Y:S01]  /*5440*/  SEL R7, RZ, 0xffffffff, P2 ;  /* 0xffffffffff077807 */ /* 0x000fe20001000000 */
[----:B------:R-:W-:Y:S01]  /*5450*/  IMAD.MOV.U32 R115, RZ, RZ, 0x1 ;  /* 0x00000001ff737424 */ /* 0x000fe200078e00ff */
[----:B------:R-:W-:Y:S02]  /*5460*/  LOP3.LUT P3, RZ, R95, 0xff, RZ, 0xc0, !PT ;  /* 0x000000ff5fff7812 */ /* 0x000fe4000786c0ff */
[----:B------:R-:W-:Y:S02]  /*5470*/  CS2R R86, SRZ ;  /* 0x0000000000567805 */ /* 0x000fe4000001ff00 */
[----:B------:R-:W-:Y:S02]  /*5480*/  @P1 SEL R4, RZ, 0xffffffff, P4 ;  /* 0xffffffffff041807 */ /* 0x000fe40002000000 */
[----:B------:R-:W-:Y:S02]  /*5490*/  CS2R R84, SRZ ;  /* 0x0000000000547805 */ /* 0x000fe4000001ff00 */
[----:B------:R-:W-:Y:S02]  /*54a0*/  LEA R0, R105, UR49, 0x3 ;  /* 0x0000003169007c11 */ /* 0x000fe4000f8e18ff */
[----:B------:R-:W-:Y:S02]  /*54b0*/  CS2R R82, SRZ ;  /* 0x0000000000527805 */ /* 0x000fe4000001ff00 */
[----:B------:R-:W-:Y:S02]  /*54c0*/  @P0 SEL R4, R7, R4, !P3 ;  /* 0x0000000407040207 */ /* 0x000fe40005800000 */
[----:B------:R-:W-:Y:S02]  /*54d0*/  CS2R R80, SRZ ;  /* 0x0000000000507805 */ /* 0x000fe4000001ff00 */
[----:B------:R-:W-:Y:S02]  /*54e0*/  LEA R113, R44, UR49, 0x3 ;  /* 0x000000312c717c11 */ /* 0x000fe4000f8e18ff */
[----:B------:R-:W-:Y:S02]  /*54f0*/  @P1 LOP3.LUT R4, R4, 0x1, RZ, 0xc0, !PT ;  /* 0x0000000104041812 */ /* 0x000fe400078ec0ff */
[----:B------:R-:W-:Y:S02]  /*5500*/  SHF.L.U32 R2, R107, 0x1f, RZ ;  /* 0x0000001f6b027819 */ /* 0x000fe400000006ff */
[----:B------:R-:W-:Y:S02]  /*5510*/  ISETP.NE.U32.OR P6, PT, R4, 0x1, !P1 ;  /* 0x000000010400780c */ /* 0x000fe40004fc5470 */
[----:B------:R-:W-:Y:S02]  /*5520*/  PLOP3.LUT P2, PT, PT, PT, UP1, 0x80, 0x8 ;  /* 0x000000000008781c */ /* 0x000fe40003f4f018 */
[----:B------:R-:W-:Y:S02]  /*5530*/  LEA.HI R5, R44, R44, RZ, 0x1 ;  /* 0x0000002c2c057211 */ /* 0x000fe400078f08ff */
[----:B------:R-:W-:Y:S02]  /*5540*/  SEL R4, RZ, 0xffffffff, P4 ;  /* 0xffffffffff047807 */ /* 0x000fe40002000000 */
[----:B------:R-:W-:Y:S01]  /*5550*/  P2R R114, PR, RZ, 0x40 ;  /* 0x00000040ff727803 */ /* 0x000fe20000000000 */
[C---:B------:R-:W-:Y:S01]  /*5560*/  IMAD.SHL.U32 R3, R5.reuse, 0x40, RZ ;  /* 0x0000004005037824 */ /* 0x040fe200078e00ff */
[----:B------:R-:W-:Y:S03]  /*5570*/  LOP3.LUT R5, R5, 0xffe, RZ, 0xc0, !PT ;  /* 0x00000ffe05057812 */ /* 0x000fe600078ec0ff */
[----:B------:R-:W-:Y:S02]  /*5580*/  @P6 SHF.L.U32 R9, R104, 0x1f, RZ ;  /* 0x0000001f68096819 */ /* 0x000fe400000006ff */
[----:B------:R-:W-:Y:S01]  /*5590*/  @P2 SEL R4, R7, R4, !P3 ;  /* 0x0000000407042207 */ /* 0x000fe20005800000 */
[----:B------:R-:W-:Y:S01]  /*55a0*/  IMAD.IADD R48, R44, 0x1, -R5 ;  /* 0x000000012c307824 */ /* 0x000fe200078e0a05 */
[----:B------:R-:W1:Y:S01]  /*55b0*/  @P6 SYNCS.PHASECHK.TRANS64.TRYWAIT P1, [R0+URZ+0x50], R9 ;  /* 0x00005009000065a7 */ /* 0x000e6200080211ff */
[----:B------:R-:W-:Y:S02]  /*55c0*/  LOP3.LUT R3, R3, 0xffffff80, RZ, 0xc0, !PT ;  /* 0xffffff8003037812 */ /* 0x000fe400078ec0ff */
[----:B------:R-:W-:Y:S03]  /*55d0*/  LOP3.LUT R4, R4, 0x1, RZ, 0xc0, !PT ;  /* 0x0000000104047812 */ /* 0x000fe600078ec0ff */
[----:B------:R-:W-:Y:S01]  /*55e0*/  IMAD.IADD R3, R46, 0x1, R3 ;  /* 0x000000012e037824 */ /* 0x000fe200078e0203 */
[----:B------:R-:W-:Y:S03]  /*55f0*/  ISETP.NE.U32.AND P5, PT, R4, 0x1, PT ;  /* 0x000000010400780c */ /* 0x000fe60003fa5070 */
[----:B------:R-:W-:Y:S01]  /*5600*/  IMAD R48, R48, 0x100000, R3 ;  /* 0x0010000030307824 */ /* 0x000fe200078e0203 */
[----:B------:R-:W-:Y:S01]  /*5610*/  P2R R124, PR, RZ, 0x20 ;  /* 0x00000020ff7c7803 */ /* 0x000fe20000000000 */
[----:B------:R3:W4:Y:S01]  /*5620*/  SYNCS.PHASECHK.TRANS64.TRYWAIT P0, [R113+URZ+0xa0], R2 ;  /* 0x0000a002710075a7 */ /* 0x00072200080011ff */
[----:B-1----:R-:W-:Y:S01]  /*5630*/  @P6 SEL R115, RZ, 0x1, !P1 ;  /* 0x00000001ff736807 */ /* 0x002fe20004800000 */
[----:B---3--:R-:W-:Y:S06]  /*5640*/  @!P6 BRA `(.L_x_88) ;  /* 0x000000000080e947 */ /* 0x008fec0003800000 */
[----:B------:R-:W-:Y:S01]  /*5650*/  @P5 IMAD R5, R105, 0x1000, R100 ;  /* 0x0000100069055824 */ /* 0x000fe200078e0264 */
[----:B------:R-:W-:Y:S01]  /*5660*/  ISETP.NE.AND P1, PT, R115, RZ, PT ;  /* 0x000000ff7300720c */ /* 0x000fe20003f25270 */
[----:B------:R-:W-:Y:S01]  /*5670*/  BSSY B0, `(.L_x_89) ;  /* 0x000000b000007945 */ /* 0x000fe20003800000 */
[----:B------:R-:W-:Y:S01]  /*5680*/  CS2R R82, SRZ ;  /* 0x0000000000527805 */ /* 0x000fe2000001ff00 */
[----:B------:R-:W-:Y:S01]  /*5690*/  @P5 VIADD R4, R5, UR49 ;  /* 0x0000003105045c36 */ /* 0x000fe20008000000 */
[----:B------:R-:W-:Y:S02]  /*56a0*/  CS2R R80, SRZ ;  /* 0x0000000000507805 */ /* 0x000fe4000001ff00 */
[----:B------:R-:W-:Y:S02]  /*56b0*/  CS2R R86, SRZ ;  /* 0x0000000000567805 */ /* 0x000fe4000001ff00 */
[----:B------:R-:W-:Y:S01]  /*56c0*/  CS2R R84, SRZ ;  /* 0x0000000000547805 */ /* 0x000fe2000001ff00 */
[----:B------:R-:W-:Y:S04]  /*56d0*/  @P5 IMAD R4, R108, -0x10, R4 ;  /* 0xfffffff06c045824 */ /* 0x000fe800078e0204 */
[----:B------:R-:W-:Y:S05]  /*56e0*/  @P1 BRA `(.L_x_90) ;  /* 0x00000000000c1947 */ /* 0x000fea0003800000 */
[----:B------:R-:W-:Y:S04]  /*56f0*/  SHF.L.U32 R3, R104, 0x1f, RZ ;  /* 0x0000001f68037819 */ /* 0x000fe800000006ff */
[----:B------:R-:W1:Y:S02]  /*5700*/  SYNCS.PHASECHK.TRANS64.TRYWAIT P1, [R0+URZ+0x50], R3 ;  /* 0x00005003000075a7 */ /* 0x000e6400080211ff */
[----:B-1----:R-:W-:Y:S05]  /*5710*/  @!P1 BRA `(.L_x_91) ;  /* 0x0000002400089947 */ /* 0x002fea0003800000 */
.L_x_90:
[----:B------:R-:W-:Y:S05]  /*5720*/  BSYNC B0 ;  /* 0x0000000000007941 */ /* 0x000fea0003800000 */
.L_x_89:
[----:B------:R-:W-:Y:S01]  /*5730*/  ISETP.NE.AND P1, PT, R124, RZ, PT ;  /* 0x000000ff7c00720c */ /* 0x000fe20003f25270 */
[----:B-1----:R-:W-:Y:S02]  /*5740*/  VIADD R3, R0, 0x60 ;  /* 0x0000006000037836 */ /* 0x002fe40000000000 */
[----:B------:R-:W-:Y:S02]  /*5750*/  IMAD.U32 R0, RZ, RZ, UR37 ;  /* 0x00000025ff007e24 */ /* 0x000fe4000f8e00ff */
[----:B------:R-:W-:Y:S03]  /*5760*/  VIADD R105, R105, 0x1 ;  /* 0x0000000169697836 */ /* 0x000fe60000000000 */
[----:B------:R-:W-:Y:S05]  /*5770*/  PRMT R0, R0, 0x654, R3 ;  /* 0x0000065400007816 */ /* 0x000fea0000000003 */
[----:B------:R1:W3:Y:S04]  /*5780*/  @P1 LDS.128 R80, [R5+UR49+0x200] ;  /* 0x0002003105501984 */ /* 0x0002e80008000c00 */
[----:B------:R1:W1:Y:S01]  /*5790*/  @P1 LDS.128 R84, [R4+0x210] ;  /* 0x0002100004541984 */ /* 0x0002620000000c00 */
[C---:B------:R-:W-:Y:S01]  /*57a0*/  ISETP.NE.AND P1, PT, R105.reuse, 0x2, PT ;  /* 0x000000026900780c */ /* 0x040fe20003f25270 */
[----:B------:R-:W-:Y:S01]  /*57b0*/  @!PT LDS RZ, [RZ] ;  /* 0x00000000fffff984 */ /* 0x000fe20000000800 */
[----:B------:R-:W-:Y:S01]  /*57c0*/  @!PT LDS RZ, [RZ] ;  /* 0x00000000fffff984 */ /* 0x000fe20000000800 */
[----:B------:R-:W-:Y:S01]  /*57d0*/  @!PT LDS RZ, [RZ] ;  /* 0x00000000fffff984 */ /* 0x000fe20000000800 */
[----:B------:R-:W-:Y:S01]  /*57e0*/  @!PT LDS RZ, [RZ] ;  /* 0x00000000fffff984 */ /* 0x000fe20000000800 */
[----:B------:R5:W-:Y:S06]  /*57f0*/  MEMBAR.ALL.CTA ;  /* 0x0000000000007992 */ /* 0x000bec0000008000 */
[----:B-----5:R-:W5:Y:S01]  /*5800*/  FENCE.VIEW.ASYNC.S ;  /* 0x00000000000073c6 */ /* 0x020f620000000000 */
[----:B------:R-:W-:Y:S02]  /*5810*/  SEL R3, RZ, 0x1, P1 ;  /* 0x00000001ff037807 */ /* 0x000fe40000800000 */
[----:B------:R-:W-:Y:S02]  /*5820*/  SEL R105, R105, RZ, P1 ;  /* 0x000000ff69697207 */ /* 0x000fe40000800000 */
[----:B------:R-:W-:Y:S01]  /*5830*/  LOP3.LUT R104, R104, R3, RZ, 0x3c, !PT ;  /* 0x0000000368687212 */ /* 0x000fe200078e3cff */
[----:B-----5:R1:W-:Y:S06]  /*5840*/  SYNCS.ARRIVE.TRANS64.RED.A1T0 RZ, [R0+URZ], RZ ;  /* 0x000000ff00ff79a7 */ /* 0x0203ec00081004ff */
.L_x_88:
[----:B------:R-:W-:Y:S05]  /*5850*/  BSYNC B1 ;  /* 0x0000000000017941 */ /* 0x000fea0003800000 */
.L_x_87:
[----:B-1----:R-:W-:Y:S04]  /*5860*/  SHF.R.U32.HI R0, RZ, 0x15, R48 ;  /* 0x00000015ff007819 */ /* 0x002fe80000011630 */
[----:B------:R-:W-:Y:S01]  /*5870*/  LOP3.LUT P1, RZ, R0, 0x3, R101, 0x48, !PT ;  /* 0x0000000300ff7812 */ /* 0x000fe20007824865 */
[----:B------:R-:W-:Y:S01]  /*5880*/  @!UPT UIADD3 URZ, UPT, UPT, URZ, URZ, URZ ;  /* 0x000000fffffff290 */ /* 0x000fe2000fffe0ff */
[----:B----4-:R-:W-:Y:S11]  /*5890*/  @P0 BRA `(.L_x_92) ;  /* 0x0000000000080947 */ /* 0x010ff60003800000 */
[----:B------:R-:W1:Y:S02]  /*58a0*/  SYNCS.PHASECHK.TRANS64.TRYWAIT P0, [R113+URZ+0xa0], R2 ;  /* 0x0000a002710075a7 */ /* 0x000e6400080011ff */
[----:B-1----:R-:W-:Y:S05]  /*58b0*/  @!P0 BRA `(.L_x_93) ;  /* 0x0000002000b48947 */ /* 0x002fea0003800000 */
.L_x_92:
[----:B------:R-:W-:Y:S05]  /*58c0*/  @!P1 BRA `(.L_x_94) ;  /* 0x0000000000409947 */ /* 0x000fea0003800000 */
[----:B------:R-:W4:Y:S01]  /*58d0*/  LDCU.64 UR8, c[0x4][0x70] ;  /* 0x01000e00ff0877ac */ /* 0x000f220008000a00 */
[----:B------:R-:W-:Y:S01]  /*58e0*/  MOV R3, 0x0 ;  /* 0x0000000000037802 */ /* 0x000fe20000000f00 */
[----:B------:R-:W-:Y:S02]  /*58f0*/  HFMA2 R12, -RZ, RZ, 0, 5.9604644775390625e-08 ;  /* 0x00000001ff0c7431 */ /* 0x000fe400000001ff */
[----:B------:R-:W-:Y:S02]  /*5900*/  IMAD.MOV.U32 R8, RZ, RZ, 0x192 ;  /* 0x00000192ff087424 */ /* 0x000fe400078e00ff */
[----:B------:R-:W-:Y:S01]  /*5910*/  IMAD.MOV.U32 R13, RZ, RZ, RZ ;  /* 0x000000ffff0d7224 */ /* 0x000fe200078e00ff */
[----:B------:R-:W5:Y:S01]  /*5920*/  LDCU.64 UR6, c[0x4][0x78] ;  /* 0x01000f00ff0677ac */ /* 0x000f620008000a00 */
[----:B-1----:R-:W1:Y:S01]  /*5930*/  LDC.64 R2, c[0x4][R3] ;  /* 0x0100000003027b82 */ /* 0x002e620000000a00 */
[----:B------:R-:W2:Y:S01]  /*5940*/  LDCU.64 UR4, c[0x4][0x10] ;  /* 0x01000200ff0477ac */ /* 0x000ea20008000a00 */
[----:B----4-:R-:W-:Y:S01]  /*5950*/  MOV R5, UR9 ;  /* 0x0000000900057c02 */ /* 0x010fe20008000f00 */
[----:B------:R-:W-:Y:S01]  /*5960*/  IMAD.U32 R4, RZ, RZ, UR8 ;  /* 0x00000008ff047e24 */ /* 0x000fe2000f8e00ff */
[----:B-----5:R-:W-:Y:S01]  /*5970*/  MOV R7, UR7 ;  /* 0x0000000700077c02 */ /* 0x020fe20008000f00 */
[----:B------:R-:W-:Y:S01]  /*5980*/  IMAD.U32 R6, RZ, RZ, UR6 ;  /* 0x00000006ff067e24 */ /* 0x000fe2000f8e00ff */
[----:B--2---:R-:W-:Y:S01]  /*5990*/  MOV R11, UR5 ;  /* 0x00000005000b7c02 */ /* 0x004fe20008000f00 */
[----:B------:R-:W-:Y:S02]  /*59a0*/  IMAD.U32 R10, RZ, RZ, UR4 ;  /* 0x00000004ff0a7e24 */ /* 0x000fe4000f8e00ff */
[----:B------:R-:W-:Y:S07]  /*59b0*/  LEPC R20, `(.L_x_94) ;  /* 0x000000001014794e */ /* 0x000fee0000000000 */
[----:B-1-3--:R-:W-:Y:S05]  /*59c0*/  CALL.ABS.NOINC R2 ;  /* 0x0000000002007343 */ /* 0x00afea0003c00000 */
.L_x_94:
[-C--:B---3--:R-:W-:Y:S01]  /*59d0*/  F2FP.F16.E4M3.UNPACK_B R51, R80.reuse ;  /* 0x00000050ff33723e */ /* 0x088fe200020006ff */
[----:B------:R-:W-:Y:S05]  /*59e0*/  WARPSYNC.ALL ;  /* 0x0000000000007948 */ /* 0x000fea0003800000 */
[----:B------:R-:W-:Y:S01]  /*59f0*/  R2UR UR4, R48 ;  /* 0x00000000300472ca */ /* 0x000fe200000e0000 */
[--C-:B------:R-:W-:Y:S01]  /*5a00*/  HADD2.F32 R50, -RZ, R51.reuse.H0_H0 ;  /* 0x20000033ff327230 */ /* 0x100fe20000004100 */
[----:B------:R-:W-:Y:S01]  /*5a10*/  F2FP.F16.E4M3.UNPACK_B R53, R80.H1 ;  /* 0x00000050ff35723e */ /* 0x000fe200030006ff */
[----:B------:R-:W-:Y:S01]  /*5a20*/  HADD2.F32 R51, -RZ, R51.H1_H1 ;  /* 0x30000033ff337230 */ /* 0x000fe20000004100 */
[-C--:B------:R-:W-:Y:S01]  /*5a30*/  F2FP.F16.E4M3.UNPACK_B R55, R81.reuse ;  /* 0x00000051ff37723e */ /* 0x080fe200020006ff */
[----:B------:R-:W-:Y:S01]  /*5a40*/  BSSY.RECONVERGENT B0, `(.L_x_95) ;  /* 0x0000099000007945 */ /* 0x000fe20003800200 */
[----:B------:R-:W-:Y:S01]  /*5a50*/  F2FP.F16.E4M3.UNPACK_B R57, R81.H1 ;  /* 0x00000051ff39723e */ /* 0x000fe200030006ff */
[--C-:B------:R-:W-:Y:S01]  /*5a60*/  HADD2.F32 R52, -RZ, R53.reuse.H0_H0 ;  /* 0x20000035ff347230 */ /* 0x100fe20000004100 */
[-C--:B------:R-:W-:Y:S01]  /*5a70*/  F2FP.F16.E4M3.UNPACK_B R59, R82.reuse ;  /* 0x00000052ff3b723e */ /* 0x080fe200020006ff */
[----:B------:R-:W-:Y:S01]  /*5a80*/  HADD2.F32 R54, -RZ, R53.H1_H1 ;  /* 0x30000035ff367230 */ /* 0x000fe20000004100 */
[----:B------:R-:W-:Y:S01]  /*5a90*/  F2FP.F16.E4M3.UNPACK_B R61, R82.H1 ;  /* 0x00000052ff3d723e */ /* 0x000fe200030006ff */
[--C-:B------:R-:W-:Y:S01]  /*5aa0*/  HADD2.F32 R53, -RZ, R55.reuse.H0_H0 ;  /* 0x20000037ff357230 */ /* 0x100fe20000004100 */
[-C--:B------:R-:W-:Y:S01]  /*5ab0*/  F2FP.F16.E4M3.UNPACK_B R63, R83.reuse ;  /* 0x00000053ff3f723e */ /* 0x080fe200020006ff */
[----:B------:R-:W-:Y:S01]  /*5ac0*/  LDTM.16dp32bit_t0_t15.x32 R4, tmem[UR4] ;  /* 0x00000004000479ee */ /* 0x000fe20008a80000 */
[----:B------:R-:W2:Y:S01]  /*5ad0*/  LDTM.16dp32bit_t16_t31.x32 R4, tmem[UR4+0x20] ;  /* 0x00002004000479ee */ /* 0x000ea20008aa0000 */
[----:B------:R-:W-:Y:S01]  /*5ae0*/  SHF.L.U32 R125, R102, 0x4, RZ ;  /* 0x00000004667d7819 */ /* 0x000fe200000006ff */
[----:B------:R-:W-:Y:S01]  /*5af0*/  HADD2.F32 R56, -RZ, R55.H1_H1 ;  /* 0x30000037ff387230 */ /* 0x000fe20000004100 */
[----:B------:R-:W-:Y:S01]  /*5b00*/  ISETP.NE.AND P6, PT, R114, RZ, PT ;  /* 0x000000ff7200720c */ /* 0x000fe20003fc5270 */
[----:B------:R-:W-:Y:S01]  /*5b10*/  HADD2.F32 R60, -RZ, R59.H1_H1 ;  /* 0x3000003bff3c7230 */ /* 0x000fe20000004100 */
[----:B------:R-:W-:Y:S01]  /*5b20*/  IADD3 R114, PT, PT, R100, UR49, RZ ;  /* 0x0000003164727c10 */ /* 0x000fe2000fffe0ff */
[----:B------:R-:W-:Y:S01]  /*5b30*/  HADD2.F32 R64, -RZ, R63.H1_H1 ;  /* 0x3000003fff407230 */ /* 0x000fe20000004100 */
[----:B------:R-:W-:Y:S01]  /*5b40*/  F2FP.F16.E4M3.UNPACK_B R65, R83.H1 ;  /* 0x00000053ff41723e */ /* 0x000fe200030006ff */
[--C-:B------:R-:W-:Y:S01]  /*5b50*/  HADD2.F32 R55, -RZ, R57.reuse.H0_H0 ;  /* 0x20000039ff377230 */ /* 0x100fe20000004100 */
[----:B------:R-:W-:Y:S01]  /*5b60*/  IADD3 R114, PT, PT, R114, R125, RZ ;  /* 0x0000007d72727210 */ /* 0x000fe20007ffe0ff */
[----:B------:R-:W-:Y:S01]  /*5b70*/  HADD2.F32 R58, -RZ, R57.H1_H1 ;  /* 0x30000039ff3a7230 */ /* 0x000fe20000004100 */
[-C--:B------:R-:W-:Y:S01]  /*5b80*/  F2FP.F16.E4M3.UNPACK_B R67, R84.reuse ;  /* 0x00000054ff43723e */ /* 0x080fe200020006ff */
[----:B------:R-:W-:Y:S01]  /*5b90*/  HADD2.F32 R57, -RZ, R59.H0_H0 ;  /* 0x2000003bff397230 */ /* 0x000fe20000004100 */
[----:B------:R-:W-:Y:S01]  /*5ba0*/  F2FP.F16.E4M3.UNPACK_B R69, R84.H1 ;  /* 0x00000054ff45723e */ /* 0x000fe200030006ff */
[----:B------:R-:W-:Y:S01]  /*5bb0*/  HADD2.F32 R59, -RZ, R61.H0_H0 ;  /* 0x2000003dff3b7230 */ /* 0x000fe20000004100 */
[-C--:B------:R-:W-:Y:S01]  /*5bc0*/  F2FP.F16.E4M3.UNPACK_B R71, R85.reuse ;  /* 0x00000055ff47723e */ /* 0x080fe200020006ff */
[----:B------:R-:W-:Y:S01]  /*5bd0*/  HADD2.F32 R68, -RZ, R67.H1_H1 ;  /* 0x30000043ff447230 */ /* 0x000fe20000004100 */
[----:B------:R-:W-:Y:S01]  /*5be0*/  F2FP.F16.E4M3.UNPACK_B R73, R85.H1 ;  /* 0x00000055ff49723e */ /* 0x000fe200030006ff */
[----:B------:R-:W-:Y:S01]  /*5bf0*/  HADD2.F32 R62, -RZ, R61.H1_H1 ;  /* 0x3000003dff3e7230 */ /* 0x000fe20000004100 */
[-C--:B------:R-:W-:Y:S01]  /*5c00*/  F2FP.F16.E4M3.UNPACK_B R75, R86.reuse ;  /* 0x00000056ff4b723e */ /* 0x080fe200020006ff */
[----:B------:R-:W-:Y:S01]  /*5c10*/  HADD2.F32 R61, -RZ, R63.H0_H0 ;  /* 0x2000003fff3d7230 */ /* 0x000fe20000004100 */
[----:B------:R-:W-:Y:S01]  /*5c20*/  F2FP.F16.E4M3.UNPACK_B R77, R86.H1 ;  /* 0x00000056ff4d723e */ /* 0x000fe200030006ff */
[----:B------:R-:W-:Y:S01]  /*5c30*/  HADD2.F32 R72, -RZ, R71.H1_H1 ;  /* 0x30000047ff487230 */ /* 0x000fe20000004100 */
[----:B------:R-:W-:Y:S01]  /*5c40*/  F2FP.F16.E4M3.UNPACK_B R79, R87.H1 ;  /* 0x00000057ff4f723e */ /* 0x000fe200030006ff */
[C---:B--2---:R-:W-:Y:S01]  /*5c50*/  FMUL R0, R47.reuse, R4 ;  /* 0x000000042f007220 */ /* 0x044fe20000400000 */
[C---:B-1----:R-:W-:Y:S01]  /*5c60*/  FMUL R2, R47.reuse, R5 ;  /* 0x000000052f027220 */ /* 0x042fe20000400000 */
[C---:B------:R-:W-:Y:S01]  /*5c70*/  FMUL R4, R47.reuse, R8 ;  /* 0x000000082f047220 */ /* 0x040fe20000400000 */
[----:B------:R-:W-:Y:S01]  /*5c80*/  FMUL R5, R47, R9 ;  /* 0x000000092f057220 */ /* 0x000fe20000400000 */
[C---:B------:R-:W-:Y:S01]  /*5c90*/  FFMA R0, R49.reuse, R50, R0 ;  /* 0x0000003231007223 */ /* 0x040fe20000000000 */
[----:B------:R-:W-:Y:S01]  /*5ca0*/  FFMA R2, R49, R51, R2 ;  /* 0x0000003331027223 */ /* 0x000fe20000000002 */
[C---:B------:R-:W-:Y:S01]  /*5cb0*/  FMUL R8, R47.reuse, R12 ;  /* 0x0000000c2f087220 */ /* 0x040fe20000400000 */
[C---:B------:R-:W-:Y:S01]  /*5cc0*/  FMUL R9, R47.reuse, R13 ;  /* 0x0000000d2f097220 */ /* 0x040fe20000400000 */
[C---:B------:R-:W-:Y:S01]  /*5cd0*/  FMUL R12, R47.reuse, R16 ;  /* 0x000000102f0c7220 */ /* 0x040fe20000400000 */
[C---:B------:R-:W-:Y:S01]  /*5ce0*/  FMUL R13, R47.reuse, R17 ;  /* 0x000000112f0d7220 */ /* 0x040fe20000400000 */
[C---:B------:R-:W-:Y:S01]  /*5cf0*/  FMUL R16, R47.reuse, R20 ;  /* 0x000000142f107220 */ /* 0x040fe20000400000 */
[C---:B------:R-:W-:Y:S01]  /*5d00*/  FMUL R17, R47.reuse, R21 ;  /* 0x000000152f117220 */ /* 0x040fe20000400000 */
[C---:B------:R-:W-:Y:S01]  /*5d10*/  FMUL R20, R47.reuse, R24 ;  /* 0x000000182f147220 */ /* 0x040fe20000400000 */
[C---:B------:R-:W-:Y:S01]  /*5d20*/  FMUL R21, R47.reuse, R25 ;  /* 0x000000192f157220 */ /* 0x040fe20000400000 */
[----:B------:R-:W-:Y:S02]  /*5d30*/  HADD2.F32 R76, -RZ, R75.H1_H1 ;  /* 0x3000004bff4c7230 */ /* 0x000fe40000004100 */
[C---:B------:R-:W-:Y:S01]  /*5d40*/  FMUL R24, R47.reuse, R28 ;  /* 0x0000001c2f187220 */ /* 0x040fe20000400000 */
[C---:B------:R-:W-:Y:S01]  /*5d50*/  FMUL R25, R47.reuse, R29 ;  /* 0x0000001d2f197220 */ /* 0x040fe20000400000 */
[C---:B------:R-:W-:Y:S01]  /*5d60*/  FMUL R28, R47.reuse, R32 ;  /* 0x000000202f1c7220 */ /* 0x040fe20000400000 */
[C---:B------:R-:W-:Y:S01]  /*5d70*/  FMUL R29, R47.reuse, R33 ;  /* 0x000000212f1d7220 */ /* 0x040fe20000400000 */
[C---:B------:R-:W-:Y:S01]  /*5d80*/  FMUL R3, R47.reuse, R6 ;  /* 0x000000062f037220 */ /* 0x040fe20000400000 */
[C---:B------:R-:W-:Y:S01]  /*5d90*/  FMUL R7, R47.reuse, R7 ;  /* 0x000000072f077220 */ /* 0x040fe20000400000 */
[C---:B------:R-:W-:Y:S01]  /*5da0*/  FMUL R6, R47.reuse, R10 ;  /* 0x0000000a2f067220 */ /* 0x040fe20000400000 */
[----:B------:R-:W-:Y:S01]  /*5db0*/  FMUL R11, R47, R11 ;  /* 0x0000000b2f0b7220 */ /* 0x000fe20000400000 */
[C---:B------:R-:W-:Y:S01]  /*5dc0*/  FFMA R3, R49.reuse, R52, R3 ;  /* 0x0000003431037223 */ /* 0x040fe20000000003 */
[C---:B------:R-:W-:Y:S01]  /*5dd0*/  FFMA R7, R49.reuse, R54, R7 ;  /* 0x0000003631077223 */ /* 0x040fe20000000007 */
[C---:B------:R-:W-:Y:S01]  /*5de0*/  FFMA R4, R49.reuse, R53, R4 ;  /* 0x0000003531047223 */ /* 0x040fe20000000004 */
[----:B------:R-:W-:Y:S01]  /*5df0*/  F2FP.F16.E4M3.UNPACK_B R50, R87 ;  /* 0x00000057ff32723e */ /* 0x000fe200020006ff */
[C---:B------:R-:W-:Y:S01]  /*5e00*/  FFMA R5, R49.reuse, R56, R5 ;  /* 0x0000003831057223 */ /* 0x040fe20000000005 */
[----:B------:R-:W-:Y:S01]  /*5e10*/  FFMA R6, R49, R55, R6 ;  /* 0x0000003731067223 */ /* 0x000fe20000000006 */
[----:B------:R-:W-:Y:S01]  /*5e20*/  F2FP.SATFINITE.E4M3.F32.PACK_AB_MERGE_C R117, R7, R3, RZ ;  /* 0x000000030775723e */ /* 0x000fe200048070ff */
[C---:B------:R-:W-:Y:S01]  /*5e30*/  FFMA R11, R49.reuse, R58, R11 ;  /* 0x0000003a310b7223 */ /* 0x040fe2000000000b */
[C---:B------:R-:W-:Y:S01]  /*5e40*/  FFMA R8, R49.reuse, R57, R8 ;  /* 0x0000003931087223 */ /* 0x040fe20000000008 */
[----:B------:R-:W-:Y:S01]  /*5e50*/  ISETP.NE.AND P0, PT, R110, RZ, PT ;  /* 0x000000ff6e00720c */ /* 0x000fe20003f05270 */
[----:B------:R-:W-:Y:S01]  /*5e60*/  FFMA R9, R49, R60, R9 ;  /* 0x0000003c31097223 */ /* 0x000fe20000000009 */
[----:B------:R-:W-:Y:S01]  /*5e70*/  F2FP.SATFINITE.E4M3.F32.PACK_AB_MERGE_C R116, R2, R0, R117 ;  /* 0x000000000274723e */ /* 0x000fe20004807075 */
[--C-:B------:R-:W-:Y:S01]  /*5e80*/  HADD2.F32 R51, -RZ, R50.reuse.H0_H0 ;  /* 0x20000032ff337230 */ /* 0x100fe20000004100 */
[----:B------:R-:W-:Y:S01]  /*5e90*/  F2FP.SATFINITE.E4M3.F32.PACK_AB_MERGE_C R117, R11, R6, RZ ;  /* 0x000000060b75723e */ /* 0x000fe200048070ff */
[----:B------:R-:W-:Y:S02]  /*5ea0*/  HADD2.F32 R50, -RZ, R50.H1_H1 ;  /* 0x30000032ff327230 */ /* 0x000fe40000004100 */
[C---:B------:R-:W-:Y:S01]  /*5eb0*/  FMUL R10, R47.reuse, R14 ;  /* 0x0000000e2f0a7220 */ /* 0x040fe20000400000 */
[----:B------:R-:W-:Y:S01]  /*5ec0*/  FMUL R15, R47, R15 ;  /* 0x0000000f2f0f7220 */ /* 0x000fe20000400000 */
[--C-:B------:R-:W-:Y:S01]  /*5ed0*/  HADD2.F32 R63, -RZ, R65.reuse.H0_H0 ;  /* 0x20000041ff3f7230 */ /* 0x100fe20000004100 */
[----:B------:R-:W-:Y:S01]  /*5ee0*/  F2FP.SATFINITE.E4M3.F32.PACK_AB_MERGE_C R117, R5, R4, R117 ;  /* 0x000000040575723e */ /* 0x000fe20004807075 */
[C---:B------:R-:W-:Y:S01]  /*5ef0*/  FFMA R10, R49.reuse, R59, R10 ;  /* 0x0000003b310a7223 */ /* 0x040fe2000000000a */
[C---:B------:R-:W-:Y:S01]  /*5f00*/  FFMA R15, R49.reuse, R62, R15 ;  /* 0x0000003e310f7223 */ /* 0x040fe2000000000f */
[C---:B------:R-:W-:Y:S01]  /*5f10*/  FFMA R12, R49.reuse, R61, R12 ;  /* 0x0000003d310c7223 */ /* 0x040fe2000000000c */
[----:B------:R-:W-:Y:S01]  /*5f20*/  FFMA R13, R49, R64, R13 ;  /* 0x00000040310d7223 */ /* 0x000fe2000000000d */
[----:B------:R-:W-:Y:S02]  /*5f30*/  HADD2.F32 R66, -RZ, R65.H1_H1 ;  /* 0x30000041ff427230 */ /* 0x000fe40000004100 */
[C---:B------:R-:W-:Y:S01]  /*5f40*/  FMUL R14, R47.reuse, R18 ;  /* 0x000000122f0e7220 */ /* 0x040fe20000400000 */
[----:B------:R-:W-:Y:S02]  /*5f50*/  HADD2.F32 R65, -RZ, R67.H0_H0 ;  /* 0x20000043ff417230 */ /* 0x000fe40000004100 */
[----:B------:R-:W-:Y:S01]  /*5f60*/  FMUL R19, R47, R19 ;  /* 0x000000132f137220 */ /* 0x000fe20000400000 */
[--C-:B------:R-:W-:Y:S02]  /*5f70*/  HADD2.F32 R67, -RZ, R69.reuse.H0_H0 ;  /* 0x20000045ff437230 */ /* 0x100fe40000004100 */
[----:B------:R-:W-:Y:S01]  /*5f80*/  FFMA R14, R49, R63, R14 ;  /* 0x0000003f310e7223 */ /* 0x000fe2000000000e */
[----:B------:R-:W-:Y:S02]  /*5f90*/  HADD2.F32 R70, -RZ, R69.H1_H1 ;  /* 0x30000045ff467230 */ /* 0x000fe40000004100 */
[----:B------:R-:W-:Y:S01]  /*5fa0*/  FMUL R18, R47, R22 ;  /* 0x000000162f127220 */ /* 0x000fe20000400000 */
[----:B------:R-:W-:Y:S02]  /*5fb0*/  HADD2.F32 R69, -RZ, R71.H0_H0 ;  /* 0x20000047ff457230 */ /* 0x000fe40000004100 */
[----:B------:R-:W-:Y:S01]  /*5fc0*/  FFMA R19, R49, R66, R19 ;  /* 0x0000004231137223 */ /* 0x000fe20000000013 */
[----:B------:R-:W-:Y:S01]  /*5fd0*/  FMUL R23, R47, R23 ;  /* 0x000000172f177220 */ /* 0x000fe20000400000 */
[C---:B------:R-:W-:Y:S01]  /*5fe0*/  FFMA R16, R49.reuse, R65, R16 ;  /* 0x0000004131107223 */ /* 0x040fe20000000010 */
[C---:B------:R-:W-:Y:S01]  /*5ff0*/  FFMA R17, R49.reuse, R68, R17 ;  /* 0x0000004431117223 */ /* 0x040fe20000000011 */
        /* <DEDUP_REMOVED lines=23> */
[----:B------:R-:W-:Y:S01]  /*6170*/  F2FP.SATFINITE.E4M3.F32.PACK_AB_MERGE_C R118, R15, R10, RZ ;  /* 0x0000000a0f76723e */ /* 0x000fe200048070ff */
[----:B------:R-:W-:Y:S01]  /*6180*/  FFMA R28, R49, R51, R28 ;  /* 0x00000033311c7223 */ /* 0x000fe2000000001c */
[----:B------:R-:W-:Y:S01]  /*6190*/  F2FP.SATFINITE.E4M3.F32.PACK_AB_MERGE_C R119, R19, R14, RZ ;  /* 0x0000000e1377723e */ /* 0x000fe200048070ff */
[C---:B------:R-:W-:Y:S01]  /*61a0*/  FFMA R29, R49.reuse, R50, R29 ;  /* 0x00000032311d7223 */ /* 0x040fe2000000001d */
[C---:B------:R-:W-:Y:S01]  /*61b0*/  FFMA R30, R49.reuse, R77, R30 ;  /* 0x0000004d311e7223 */ /* 0x040fe2000000001e */
[----:B------:R-:W-:Y:S01]  /*61c0*/  FFMA R35, R49, R52, R35 ;  /* 0x0000003431237223 */ /* 0x000fe20000000023 */
[----:B------:R-:W-:Y:S02]  /*61d0*/  F2FP.SATFINITE.E4M3.F32.PACK_AB_MERGE_C R118, R9, R8, R118 ;  /* 0x000000080976723e */ /* 0x000fe40004807076 */
[----:B------:R-:W-:Y:S02]  /*61e0*/  F2FP.SATFINITE.E4M3.F32.PACK_AB_MERGE_C R119, R13, R12, R119 ;  /* 0x0000000c0d77723e */ /* 0x000fe40004807077 */
[----:B------:R-:W-:Y:S02]  /*61f0*/  F2FP.SATFINITE.E4M3.F32.PACK_AB_MERGE_C R120, R23, R18, RZ ;  /* 0x000000121778723e */ /* 0x000fe400048070ff */
[----:B------:R-:W-:Y:S01]  /*6200*/  F2FP.SATFINITE.E4M3.F32.PACK_AB_MERGE_C R121, R27, R22, RZ ;  /* 0x000000161b79723e */ /* 0x000fe200048070ff */
[----:B------:R1:W-:Y:S01]  /*6210*/  STS.128 [R100+UR49+0x2200], R116 ;  /* 0x0022007464007988 */ /* 0x0003e20008000c31 */
[----:B------:R-:W-:Y:S02]  /*6220*/  F2FP.SATFINITE.E4M3.F32.PACK_AB_MERGE_C R122, R31, R26, RZ ;  /* 0x0000001a1f7a723e */ /* 0x000fe400048070ff */
[----:B------:R-:W-:Y:S02]  /*6230*/  F2FP.SATFINITE.E4M3.F32.PACK_AB_MERGE_C R123, R35, R30, RZ ;  /* 0x0000001e237b723e */ /* 0x000fe400048070ff */
[----:B------:R-:W-:Y:S02]  /*6240*/  F2FP.SATFINITE.E4M3.F32.PACK_AB_MERGE_C R120, R17, R16, R120 ;  /* 0x000000101178723e */ /* 0x000fe40004807078 */
[----:B------:R-:W-:Y:S02]  /*6250*/  F2FP.SATFINITE.E4M3.F32.PACK_AB_MERGE_C R121, R21, R20, R121 ;  /* 0x000000141579723e */ /* 0x000fe40004807079 */
[----:B------:R-:W-:Y:S02]  /*6260*/  F2FP.SATFINITE.E4M3.F32.PACK_AB_MERGE_C R122, R25, R24, R122 ;  /* 0x00000018197a723e */ /* 0x000fe4000480707a */
[----:B------:R-:W-:Y:S02]  /*6270*/  F2FP.SATFINITE.E4M3.F32.PACK_AB_MERGE_C R123, R29, R28, R123 ;  /* 0x0000001c1d7b723e */ /* 0x000fe4000480707b */
[----:B------:R-:W-:Y:S02]  /*6280*/  LEA R32, R105, UR49, 0x3 ;  /* 0x0000003169207c11 */ /* 0x000fe4000f8e18ff */
[----:B------:R-:W-:Y:S01]  /*6290*/  @P6 SHF.L.U32 R33, R104, 0x1f, RZ ;  /* 0x0000001f68216819 */ /* 0x000fe200000006ff */
[----:B------:R1:W-:Y:S01]  /*62a0*/  STS.128 [R114+0x2210], R120 ;  /* 0x0022107872007388 */ /* 0x0003e20000000c00 */
[----:B------:R-:W-:Y:S01]  /*62b0*/  @!PT LDS RZ, [RZ] ;  /* 0x00000000fffff984 */ /* 0x000fe20000000800 */
[----:B------:R-:W-:Y:S01]  /*62c0*/  @!PT LDS RZ, [RZ] ;  /* 0x00000000fffff984 */ /* 0x000fe20000000800 */
[----:B------:R-:W-:Y:S01]  /*62d0*/  @!PT LDS RZ, [RZ] ;  /* 0x00000000fffff984 */ /* 0x000fe20000000800 */
[----:B------:R-:W-:Y:S01]  /*62e0*/  @!PT LDS RZ, [RZ] ;  /* 0x00000000fffff984 */ /* 0x000fe20000000800 */
[----:B------:R2:W-:Y:S07]  /*62f0*/  MEMBAR.ALL.CTA ;  /* 0x0000000000007992 */ /* 0x0005ee0000008000 */
[----:B--2---:R-:W2:Y:S02]  /*6300*/  FENCE.VIEW.ASYNC.S ;  /* 0x00000000000073c6 */ /* 0x004ea40000000000 */
[----:B--2---:R-:W-:Y:S06]  /*6310*/  BAR.SYNC.DEFER_BLOCKING 0x1, 0x80 ;  /* 0x0042000000007b1d */ /* 0x004fec0000010000 */
[----:B------:R-:W-:Y:S05]  /*6320*/  @P0 BRA `(.L_x_96) ;  /* 0x0000000000280947 */ /* 0x000fea0003800000 */
[----:B------:R-:W-:Y:S02]  /*6330*/  UIADD3 UR4, UPT, UPT, UR49, 0x2200, URZ ;  /* 0x0000220031047890 */ /* 0x000fe4000fffe0ff */
[----:B------:R-:W-:Y:S01]  /*6340*/  UIADD3 UR6, UP0, UPT, UR52, 0x680, URZ ;  /* 0x0000068034067890 */ /* 0x000fe2000ff1e0ff */
[----:B------:R-:W-:Y:S03]  /*6350*/  UMOV UR43, UR36 ;  /* 0x00000024002b7c82 */ /* 0x000fe60008000000 */
[----:B------:R-:W-:Y:S01]  /*6360*/  MOV R109, UR4 ;  /* 0x00000004006d7c02 */ /* 0x000fe20008000f00 */
[----:B------:R-:W-:Y:S03]  /*6370*/  UIADD3.X UR7, UPT, UPT, URZ, UR53, URZ, UP0, !UPT ;  /* 0x00000035ff077290 */ /* 0x000fe600087fe4ff */
[----:B------:R-:W-:Y:S11]  /*6380*/  R2UR UR40, R109 ;  /* 0x000000006d2872ca */ /* 0x000ff600000e0000 */
[----:B------:R-:W-:Y:S02]  /*6390*/  @!UPT UIADD3 URZ, UPT, UPT, URZ, URZ, URZ ;  /* 0x000000fffffff290 */ /* 0x000fe4000fffe0ff */
[----:B------:R2:W-:Y:S01]  /*63a0*/  UTMASTG.3D [UR40], [UR6] ;  /* 0x00000028060073b5 */ /* 0x0005e20008010000 */
[----:B------:R0:W-:Y:S01]  /*63b0*/  UTMACMDFLUSH ;  /* 0x00000000000079b7 */ /* 0x0001e20000000000 */
[----:B--2---:R-:W-:Y:S04]  /*63c0*/  DEPBAR.LE SB0, 0x1 ;  /* 0x000080400000791a */ /* 0x004fe80000000000 */
.L_x_96:
[----:B------:R-:W-:Y:S05]  /*63d0*/  BSYNC.RECONVERGENT B0 ;  /* 0x0000000000007941 */ /* 0x000fea0003800200 */
.L_x_95:
[----:B------:R-:W-:Y:S06]  /*63e0*/  BAR.SYNC.DEFER_BLOCKING 0x1, 0x80 ;  /* 0x0042000000007b1d */ /* 0x000fec0000010000 */
[----:B------:R-:W2:Y:S01]  /*63f0*/  @P6 SYNCS.PHASECHK.TRANS64.TRYWAIT P0, [R32+URZ+0x50], R33 ;  /* 0x00005021200065a7 */ /* 0x000ea200080011ff */
[----:B------:R-:W-:Y:S01]  /*6400*/  BSSY B1, `(.L_x_97) ;  /* 0x0000020000017945 */ /* 0x000fe20003800000 */
[----:B--2---:R-:W-:Y:S03]  /*6410*/  @P6 SEL R115, RZ, 0x1, !P0 ;  /* 0x00000001ff736807 */ /* 0x004fe60004000000 */
[----:B------:R-:W-:Y:S05]  /*6420*/  @!P6 BRA `(.L_x_98) ;  /* 0x000000000074e947 */ /* 0x000fea0003800000 */
[----:B------:R-:W-:Y:S01]  /*6430*/  ISETP.NE.AND P1, PT, R124, RZ, PT ;  /* 0x000000ff7c00720c */ /* 0x000fe20003f25270 */
[----:B------:R-:W-:Y:S01]  /*6440*/  BSSY B0, `(.L_x_99) ;  /* 0x0000009000007945 */ /* 0x000fe20003800000 */
[----:B------:R-:W-:Y:S11]  /*6450*/  ISETP.NE.AND P0, PT, R115, RZ, PT ;  /* 0x000000ff7300720c */ /* 0x000ff60003f05270 */
[----:B------:R-:W-:Y:S05]  /*6460*/  @P1 IMAD R0, R105, 0x1000, R100 ;  /* 0x0000100069001824 */ /* 0x000fea00078e0264 */
[----:B------:R-:W-:Y:S05]  /*6470*/  @P1 IADD3 R2, PT, PT, R0, UR49, RZ ;  /* 0x0000003100021c10 */ /* 0x000fea000fffe0ff */
[----:B------:R-:W-:Y:S01]  /*6480*/  @P1 IMAD.IADD R2, R2, 0x1, R125 ;  /* 0x0000000102021824 */ /* 0x000fe200078e027d */
[----:B------:R-:W-:Y:S06]  /*6490*/  @P0 BRA `(.L_x_100) ;  /* 0x00000000000c0947 */ /* 0x000fec0003800000 */
[----:B------:R-:W-:Y:S04]  /*64a0*/  SHF.L.U32 R3, R104, 0x1f, RZ ;  /* 0x0000001f68037819 */ /* 0x000fe800000006ff */
[----:B------:R-:W2:Y:S02]  /*64b0*/  SYNCS.PHASECHK.TRANS64.TRYWAIT P0, [R32+URZ+0x50], R3 ;  /* 0x00005003200075a7 */ /* 0x000ea400080011ff */
[----:B--2---:R-:W-:Y:S05]  /*64c0*/  @!P0 BRA `(.L_x_101) ;  /* 0x0000001400c48947 */ /* 0x004fea0003800000 */
.L_x_100:
[----:B------:R-:W-:Y:S05]  /*64d0*/  BSYNC B0 ;  /* 0x0000000000007941 */ /* 0x000fea0003800000 */
.L_x_99:
[----:B------:R-:W-:Y:S01]  /*64e0*/  ISETP.NE.AND P0, PT, R124, RZ, PT ;  /* 0x000000ff7c00720c */ /* 0x000fe20003f05270 */
[----:B--2---:R-:W-:Y:S02]  /*64f0*/  VIADD R32, R32, 0x60 ;  /* 0x0000006020207836 */ /* 0x004fe40000000000 */
[----:B------:R-:W-:Y:S02]  /*6500*/  IMAD.U32 R3, RZ, RZ, UR37 ;  /* 0x00000025ff037e24 */ /* 0x000fe4000f8e00ff */
[----:B------:R-:W-:Y:S03]  /*6510*/  VIADD R105, R105, 0x1 ;  /* 0x0000000169697836 */ /* 0x000fe60000000000 */
[----:B------:R-:W-:Y:S05]  /*6520*/  PRMT R3, R3, 0x654, R32 ;  /* 0x0000065403037816 */ /* 0x000fea0000000020 */
[----:B------:R2:W3:Y:S04]  /*6530*/  @P0 LDS.128 R80, [R0+UR49+0x200] ;  /* 0x0002003100500984 */ /* 0x0004e80008000c00 */
[----:B------:R2:W4:Y:S01]  /*6540*/  @P0 LDS.128 R84, [R2+0x210] ;  /* 0x0002100002540984 */ /* 0x0005220000000c00 */
[C---:B------:R-:W-:Y:S01]  /*6550*/  ISETP.NE.AND P0, PT, R105.reuse, 0x2, PT ;  /* 0x000000026900780c */ /* 0x040fe20003f05270 */
[----:B------:R-:W-:Y:S01]  /*6560*/  @!PT LDS RZ, [RZ] ;  /* 0x00000000fffff984 */ /* 0x000fe20000000800 */
[----:B------:R-:W-:Y:S01]  /*6570*/  @!PT LDS RZ, [RZ] ;  /* 0x00000000fffff984 */ /* 0x000fe20000000800 */
[----:B------:R-:W-:Y:S01]  /*6580*/  @!PT LDS RZ, [RZ] ;  /* 0x00000000fffff984 */ /* 0x000fe20000000800 */
[----:B------:R-:W-:Y:S01]  /*6590*/  @!PT LDS RZ, [RZ] ;  /* 0x00000000fffff984 */ /* 0x000fe20000000800 */
[----:B------:R5:W-:Y:S06]  /*65a0*/  MEMBAR.ALL.CTA ;  /* 0x0000000000007992 */ /* 0x000bec0000008000 */
[----:B-----5:R-:W5:Y:S01]  /*65b0*/  FENCE.VIEW.ASYNC.S ;  /* 0x00000000000073c6 */ /* 0x020f620000000000 */
[----:B------:R-:W-:Y:S01]  /*65c0*/  SEL R105, R105, RZ, P0 ;  /* 0x000000ff69697207 */ /* 0x000fe20000000000 */
[----:B-----5:R5:W-:Y:S02]  /*65d0*/  SYNCS.ARRIVE.TRANS64.RED.A1T0 RZ, [R3+URZ], RZ ;  /* 0x000000ff03ff79a7 */ /* 0x020be400081004ff */
[----:B-----5:R-:W-:Y:S04]  /*65e0*/  SEL R3, RZ, 0x1, P0 ;  /* 0x00000001ff037807 */ /* 0x020fe80000000000 */
[----:B--23--:R-:W-:Y:S02]  /*65f0*/  LOP3.LUT R104, R104, R3, RZ, 0x3c, !PT ;  /* 0x0000000368687212 */ /* 0x00cfe400078e3cff */
.L_x_98:
[----:B------:R-:W-:Y:S05]  /*6600*/  BSYNC B1 ;  /* 0x0000000000017941 */ /* 0x000fea0003800000 */
.L_x_97:
[----:B------:R-:W-:Y:S05]  /*6610*/  VIADD R0, R48, 0x40 ;  /* 0x0000004030007836 */ /* 0x000fea0000000000 */
[----:B------:R-:W-:Y:S04]  /*6620*/  SHF.R.U32.HI R0, RZ, 0x15, R0 ;  /* 0x00000015ff007819 */ /* 0x000fe80000011600 */
[----:B------:R-:W-:Y:S11]  /*6630*/  LOP3.LUT P0, RZ, R0, 0x3, R101, 0x48, !PT ;  /* 0x0000000300ff7812 */ /* 0x000ff60007804865 */
[----:B------:R-:W-:Y:S02]  /*6640*/  @!UPT UIADD3 URZ, UPT, UPT, URZ, URZ, URZ ;  /* 0x000000fffffff290 */ /* 0x000fe4000fffe0ff */
[----:B------:R-:W-:Y:S05]  /*6650*/  @!P0 BRA `(.L_x_102) ;  /* 0x0000000000408947 */ /* 0x000fea0003800000 */
[----:B------:R-:W2:Y:S01]  /*6660*/  LDCU.64 UR8, c[0x4][0x70] ;  /* 0x01000e00ff0877ac */ /* 0x000ea20008000a00 */
[----:B------:R-:W-:Y:S01]  /*6670*/  MOV R3, 0x0 ;  /* 0x0000000000037802 */ /* 0x000fe20000000f00 */
[----:B------:R-:W-:Y:S02]  /*6680*/  HFMA2 R12, -RZ, RZ, 0, 5.9604644775390625e-08 ;  /* 0x00000001ff0c7431 */ /* 0x000fe400000001ff */
[----:B------:R-:W-:Y:S02]  /*6690*/  IMAD.MOV.U32 R8, RZ, RZ, 0x192 ;  /* 0x00000192ff087424 */ /* 0x000fe400078e00ff */
[----:B------:R-:W-:Y:S01]  /*66a0*/  IMAD.MOV.U32 R13, RZ, RZ, RZ ;  /* 0x000000ffff0d7224 */ /* 0x000fe200078e00ff */
[----:B------:R-:W3:Y:S01]  /*66b0*/  LDCU.64 UR6, c[0x4][0x78] ;  /* 0x01000f00ff0677ac */ /* 0x000ee20008000a00 */
[----:B------:R-:W1:Y:S01]  /*66c0*/  LDC.64 R2, c[0x4][R3] ;  /* 0x0100000003027b82 */ /* 0x000e620000000a00 */
[----:B------:R-:W5:Y:S01]  /*66d0*/  LDCU.64 UR4, c[0x4][0x10] ;  /* 0x01000200ff0477ac */ /* 0x000f620008000a00 */
[----:B--2---:R-:W-:Y:S01]  /*66e0*/  MOV R5, UR9 ;  /* 0x0000000900057c02 */ /* 0x004fe20008000f00 */
[----:B------:R-:W-:Y:S01]  /*66f0*/  IMAD.U32 R4, RZ, RZ, UR8 ;  /* 0x00000008ff047e24 */ /* 0x000fe2000f8e00ff */
[----:B---3--:R-:W-:Y:S01]  /*6700*/  MOV R7, UR7 ;  /* 0x0000000700077c02 */ /* 0x008fe20008000f00 */
[----:B------:R-:W-:Y:S01]  /*6710*/  IMAD.U32 R6, RZ, RZ, UR6 ;  /* 0x00000006ff067e24 */ /* 0x000fe2000f8e00ff */
[----:B-----5:R-:W-:Y:S01]  /*6720*/  MOV R11, UR5 ;  /* 0x00000005000b7c02 */ /* 0x020fe20008000f00 */
[----:B------:R-:W-:Y:S02]  /*6730*/  IMAD.U32 R10, RZ, RZ, UR4 ;  /* 0x00000004ff0a7e24 */ /* 0x000fe4000f8e00ff */
[----:B------:R-:W-:Y:S07]  /*6740*/  LEPC R20, `(.L_x_102) ;  /* 0x000000001014794e */ /* 0x000fee0000000000 */
[----:B-1--4-:R-:W-:Y:S05]  /*6750*/  CALL.ABS.NOINC R2 ;  /* 0x0000000002007343 */ /* 0x012fea0003c00000 */
.L_x_102:
[----:B------:R-:W-:Y:S01]  /*6760*/  ISETP.NE.AND P0, PT, R110, RZ, PT ;  /* 0x000000ff6e00720c */ /* 0x000fe20003f05270 */
[----:B------:R-:W-:Y:S05]  /*6770*/  WARPSYNC.ALL ;  /* 0x0000000000007948 */ /* 0x000fea0003800000 */
[----:B------:R-:W-:Y:S01]  /*6780*/  R2UR UR4, R48 ;  /* 0x00000000300472ca */ /* 0x000fe200000e0000 */
[----:B------:R-:W-:Y:S01]  /*6790*/  BSSY.RECONVERGENT B0, `(.L_x_103) ;  /* 0x000009c000007945 */ /* 0x000fe20003800200 */
[-C--:B------:R-:W-:Y:S02]  /*67a0*/  F2FP.F16.E4M3.UNPACK_B R51, R80.reuse ;  /* 0x00000050ff33723e */ /* 0x080fe400020006ff */
[----:B------:R-:W-:Y:S02]  /*67b0*/  F2FP.F16.E4M3.UNPACK_B R80, R80.H1 ;  /* 0x00000050ff50723e */ /* 0x000fe400030006ff */
[-C--:B------:R-:W-:Y:S01]  /*67c0*/  F2FP.F16.E4M3.UNPACK_B R55, R81.reuse ;  /* 0x00000051ff37723e */ /* 0x080fe200020006ff */
[--C-:B------:R-:W-:Y:S01]  /*67d0*/  HADD2.F32 R50, -RZ, R51.reuse.H0_H0 ;  /* 0x20000033ff327230 */ /* 0x100fe20000004100 */
[----:B------:R-:W-:Y:S01]  /*67e0*/  F2FP.F16.E4M3.UNPACK_B R81, R81.H1 ;  /* 0x00000051ff51723e */ /* 0x000fe200030006ff */
[----:B------:R-:W-:Y:S01]  /*67f0*/  HADD2.F32 R52, -RZ, R51.H1_H1 ;  /* 0x30000033ff347230 */ /* 0x000fe20000004100 */
[-C--:B------:R-:W-:Y:S01]  /*6800*/  F2FP.F16.E4M3.UNPACK_B R59, R82.reuse ;  /* 0x00000052ff3b723e */ /* 0x080fe200020006ff */
[--C-:B------:R-:W-:Y:S01]  /*6810*/  HADD2.F32 R51, -RZ, R80.reuse.H0_H0 ;  /* 0x20000050ff337230 */ /* 0x100fe20000004100 */
[----:B------:R-:W-:Y:S01]  /*6820*/  F2FP.F16.E4M3.UNPACK_B R82, R82.H1 ;  /* 0x00000052ff52723e */ /* 0x000fe200030006ff */
[----:B------:R-:W-:Y:S01]  /*6830*/  LDTM.16dp32bit_t0_t15.x32 R4, tmem[UR4+0x40] ;  /* 0x00004004000479ee */ /* 0x000fe20008a80000 */
[----:B------:R-:W2:Y:S01]  /*6840*/  LDTM.16dp32bit_t16_t31.x32 R4, tmem[UR4+0x60] ;  /* 0x00006004000479ee */ /* 0x000ea20008aa0000 */
[----:B------:R-:W-:Y:S01]  /*6850*/  NOP ;  /* 0x0000000000007918 */ /* 0x000fe20000000000 */
[--C-:B------:R-:W-:Y:S01]  /*6860*/  HADD2.F32 R53, -RZ, R55.reuse.H0_H0 ;  /* 0x20000037ff357230 */ /* 0x100fe20000004100 */
[----:B------:R-:W-:Y:S01]  /*6870*/  R2UR UR5, R113 ;  /* 0x00000000710572ca */ /* 0x000fe200000e0000 */
[----:B------:R-:W-:Y:S01]  /*6880*/  HADD2.F32 R56, -RZ, R55.H1_H1 ;  /* 0x30000037ff387230 */ /* 0x000fe20000004100 */
[----:B------:R-:W-:Y:S01]  /*6890*/  F2FP.F16.E4M3.UNPACK_B R63, R83 ;  /* 0x00000053ff3f723e */ /* 0x000fe200020006ff */
[--C-:B------:R-:W-:Y:S01]  /*68a0*/  HADD2.F32 R57, -RZ, R59.reuse.H0_H0 ;  /* 0x2000003bff397230 */ /* 0x100fe20000004100 */
[----:B----4-:R-:W-:Y:S01]  /*68b0*/  F2FP.F16.E4M3.UNPACK_B R67, R84 ;  /* 0x00000054ff43723e */ /* 0x010fe200020006ff */
[----:B------:R-:W-:Y:S01]  /*68c0*/  HADD2.F32 R60, -RZ, R59.H1_H1 ;  /* 0x3000003bff3c7230 */ /* 0x000fe20000004100 */
[----:B------:R-:W-:Y:S01]  /*68d0*/  F2FP.F16.E4M3.UNPACK_B R71, R85 ;  /* 0x00000055ff47723e */ /* 0x000fe200020006ff */
[--C-:B------:R-:W-:Y:S01]  /*68e0*/  HADD2.F32 R61, -RZ, R63.reuse.H0_H0 ;  /* 0x2000003fff3d7230 */ /* 0x100fe20000004100 */
[----:B------:R-:W-:Y:S01]  /*68f0*/  F2FP.F16.E4M3.UNPACK_B R75, R86 ;  /* 0x00000056ff4b723e */ /* 0x000fe200020006ff */
[----:B------:R-:W-:Y:S01]  /*6900*/  HADD2.F32 R64, -RZ, R63.H1_H1 ;  /* 0x3000003fff407230 */ /* 0x000fe20000004100 */
[----:B------:R-:W-:Y:S01]  /*6910*/  F2FP.F16.E4M3.UNPACK_B R77, R87 ;  /* 0x00000057ff4d723e */ /* 0x000fe200020006ff */
[--C-:B------:R-:W-:Y:S01]  /*6920*/  HADD2.F32 R65, -RZ, R67.reuse.H0_H0 ;  /* 0x20000043ff417230 */ /* 0x100fe20000004100 */
[----:B------:R-:W-:Y:S01]  /*6930*/  F2FP.F16.E4M3.UNPACK_B R83, R83.H1 ;  /* 0x00000053ff53723e */ /* 0x000fe200030006ff */
[----:B------:R-:W-:Y:S01]  /*6940*/  UIADD3 UR5, UPT, UPT, UR5, 0xc0, URZ ;  /* 0x000000c005057890 */ /* 0x000fe2000fffe0ff */
[----:B------:R-:W-:Y:S01]  /*6950*/  HADD2.F32 R67, -RZ, R67.H1_H1 ;  /* 0x30000043ff437230 */ /* 0x000fe20000004100 */
[----:B------:R-:W-:Y:S01]  /*6960*/  F2FP.F16.E4M3.UNPACK_B R84, R84.H1 ;  /* 0x00000054ff54723e */ /* 0x000fe200030006ff */
[--C-:B------:R-:W-:Y:S01]  /*6970*/  HADD2.F32 R69, -RZ, R71.reuse.H0_H0 ;  /* 0x20000047ff457230 */ /* 0x100fe20000004100 */
[----:B------:R-:W-:Y:S01]  /*6980*/  UPRMT UR5, UR37, 0x654, UR5 ;  /* 0x0000065425057896 */ /* 0x000fe20008000005 */
[----:B------:R-:W-:Y:S01]  /*6990*/  HADD2.F32 R72, -RZ, R71.H1_H1 ;  /* 0x30000047ff487230 */ /* 0x000fe20000004100 */
[----:B------:R-:W-:Y:S01]  /*69a0*/  F2FP.F16.E4M3.UNPACK_B R85, R85.H1 ;  /* 0x00000055ff55723e */ /* 0x000fe200030006ff */
[--C-:B------:R-:W-:Y:S02]  /*69b0*/  HADD2.F32 R73, -RZ, R75.reuse.H0_H0 ;  /* 0x2000004bff497230 */ /* 0x100fe40000004100 */
[C---:B--2---:R-:W-:Y:S01]  /*69c0*/  FMUL R4, R47.reuse, R4 ;  /* 0x000000042f047220 */ /* 0x044fe20000400000 */
[C---:B------:R-:W-:Y:S01]  /*69d0*/  FMUL R5, R47.reuse, R5 ;  /* 0x000000052f057220 */ /* 0x040fe20000400000 */
[C---:B------:R-:W-:Y:S01]  /*69e0*/  FMUL R8, R47.reuse, R8 ;  /* 0x000000082f087220 */ /* 0x040fe20000400000 */
[----:B------:R-:W-:Y:S01]  /*69f0*/  FMUL R9, R47, R9 ;  /* 0x000000092f097220 */ /* 0x000fe20000400000 */
[C---:B------:R-:W-:Y:S01]  /*6a00*/  FFMA R4, R49.reuse, R50, R4 ;  /* 0x0000003231047223 */ /* 0x040fe20000000004 */
[----:B------:R-:W-:Y:S01]  /*6a10*/  SYNCS.ARRIVE.TRANS64.RED.A1T0 RZ, [UR5], RZ ;  /* 0x000000ffffff79a7 */ /* 0x000fe20008100405 */
        /* <DEDUP_REMOVED lines=18> */
[--C-:B------:R-:W-:Y:S02]  /*6b40*/  HADD2.F32 R55, -RZ, R81.reuse.H0_H0 ;  /* 0x20000051ff377230 */ /* 0x100fe40000004100 */
[----:B------:R-:W-:Y:S01]  /*6b50*/  FMUL R10, R47, R10 ;  /* 0x0000000a2f0a7220 */ /* 0x000fe20000400000 */
[C---:B------:R-:W-:Y:S01]  /*6b60*/  FFMA R6, R49.reuse, R51, R6 ;  /* 0x0000003331067223 */ /* 0x040fe20000000006 */
[----:B------:R-:W-:Y:S02]  /*6b70*/  HADD2.F32 R58, -RZ, R81.H1_H1 ;  /* 0x30000051ff3a7230 */ /* 0x000fe40000004100 */
[C---:B------:R-:W-:Y:S01]  /*6b80*/  FFMA R7, R49.reuse, R54, R7 ;  /* 0x0000003631077223 */ /* 0x040fe20000000007 */
[C---:B------:R-:W-:Y:S01]  /*6b90*/  FFMA R8, R49.reuse, R53, R8 ;  /* 0x0000003531087223 */ /* 0x040fe20000000008 */
[C---:B------:R-:W-:Y:S01]  /*6ba0*/  FFMA R9, R49.reuse, R56, R9 ;  /* 0x0000003831097223 */ /* 0x040fe20000000009 */
[----:B------:R-:W-:Y:S01]  /*6bb0*/  FFMA R10, R49, R55, R10 ;  /* 0x00000037310a7223 */ /* 0x000fe2000000000a */
[----:B------:R-:W-:Y:S01]  /*6bc0*/  HADD2.F32 R51, -RZ, R77.H0_H0 ;  /* 0x2000004dff337230 */ /* 0x000fe20000004100 */
[----:B-1----:R-:W-:Y:S01]  /*6bd0*/  F2FP.SATFINITE.E4M3.F32.PACK_AB_MERGE_C R116, R7, R6, RZ ;  /* 0x000000060774723e */ /* 0x002fe200048070ff */
[C---:B------:R-:W-:Y:S01]  /*6be0*/  FMUL R11, R47.reuse, R11 ;  /* 0x0000000b2f0b7220 */ /* 0x040fe20000400000 */
[--C-:B------:R-:W-:Y:S02]  /*6bf0*/  HADD2.F32 R59, -RZ, R82.reuse.H0_H0 ;  /* 0x20000052ff3b7230 */ /* 0x100fe40000004100 */
[----:B------:R-:W-:Y:S01]  /*6c00*/  FMUL R14, R47, R14 ;  /* 0x0000000e2f0e7220 */ /* 0x000fe20000400000 */
[----:B------:R-:W-:Y:S01]  /*6c10*/  HADD2.F32 R62, -RZ, R82.H1_H1 ;  /* 0x30000052ff3e7230 */ /* 0x000fe20000004100 */
[----:B------:R-:W-:Y:S01]  /*6c20*/  F2FP.SATFINITE.E4M3.F32.PACK_AB_MERGE_C R116, R5, R4, R116 ;  /* 0x000000040574723e */ /* 0x000fe20004807074 */
[C---:B------:R-:W-:Y:S01]  /*6c30*/  FFMA R11, R49.reuse, R58, R11 ;  /* 0x0000003a310b7223 */ /* 0x040fe2000000000b */
[C---:B------:R-:W-:Y:S01]  /*6c40*/  FFMA R12, R49.reuse, R57, R12 ;  /* 0x00000039310c7223 */ /* 0x040fe2000000000c */
[C---:B------:R-:W-:Y:S01]  /*6c50*/  FFMA R13, R49.reuse, R60, R13 ;  /* 0x0000003c310d7223 */ /* 0x040fe2000000000d */
[----:B------:R-:W-:Y:S01]  /*6c60*/  F2FP.F16.E4M3.UNPACK_B R86, R86.H1 ;  /* 0x00000056ff56723e */ /* 0x000fe200030006ff */
[----:B------:R-:W-:Y:S01]  /*6c70*/  FFMA R14, R49, R59, R14 ;  /* 0x0000003b310e7223 */ /* 0x000fe2000000000e */
[----:B------:R-:W-:Y:S01]  /*6c80*/  F2FP.SATFINITE.E4M3.F32.PACK_AB_MERGE_C R117, R11, R10, RZ ;  /* 0x0000000a0b75723e */ /* 0x000fe200048070ff */
[C---:B------:R-:W-:Y:S01]  /*6c90*/  FMUL R15, R47.reuse, R15 ;  /* 0x0000000f2f0f7220 */ /* 0x040fe20000400000 */
[--C-:B------:R-:W-:Y:S02]  /*6ca0*/  HADD2.F32 R63, -RZ, R83.reuse.H0_H0 ;  /* 0x20000053ff3f7230 */ /* 0x100fe40000004100 */
[----:B------:R-:W-:Y:S01]  /*6cb0*/  FMUL R18, R47, R18 ;  /* 0x000000122f127220 */ /* 0x000fe20000400000 */
[----:B------:R-:W-:Y:S01]  /*6cc0*/  HADD2.F32 R66, -RZ, R83.H1_H1 ;  /* 0x30000053ff427230 */ /* 0x000fe20000004100 */
[----:B------:R-:W-:Y:S01]  /*6cd0*/  F2FP.SATFINITE.E4M3.F32.PACK_AB_MERGE_C R117, R9, R8, R117 ;  /* 0x000000080975723e */ /* 0x000fe20004807075 */
[C---:B------:R-:W-:Y:S01]  /*6ce0*/  FFMA R15, R49.reuse, R62, R15 ;  /* 0x0000003e310f7223 */ /* 0x040fe2000000000f */
[C---:B------:R-:W-:Y:S01]  /*6cf0*/  FFMA R16, R49.reuse, R61, R16 ;  /* 0x0000003d31107223 */ /* 0x040fe20000000010 */
[----:B------:R-:W-:Y:S01]  /*6d00*/  FFMA R17, R49, R64, R17 ;  /* 0x0000004031117223 */ /* 0x000fe20000000011 */
[----:B------:R-:W-:Y:S01]  /*6d10*/  FMUL R19, R47, R19 ;  /* 0x000000132f137220 */ /* 0x000fe20000400000 */
        /* <DEDUP_REMOVED lines=15> */
[----:B------:R-:W-:Y:S01]  /*6e10*/  F2FP.F16.E4M3.UNPACK_B R87, R87.H1 ;  /* 0x00000057ff57723e */ /* 0x000fe200030006ff */
        /* <DEDUP_REMOVED lines=32> */
[----:B------:R-:W-:Y:S03]  /*7020*/  IADD3 R79, PT, PT, R44, 0x1, RZ ;  /* 0x000000012c4f7810 */ /* 0x000fe60007ffe0ff */
        /* <DEDUP_REMOVED lines=9> */
[----:B------:R-:W-:Y:S02]  /*70c0*/  UIADD3 UR8, UP0, UPT, UR52, 0x680, URZ ;  /* 0x0000068034087890 */ /* 0x000fe4000ff1e0ff */
[----:B------:R-:W-:Y:S02]  /*70d0*/  UIADD3 UR5, UPT, UPT, UR41, 0x40, URZ ;  /* 0x0000004029057890 */ /* 0x000fe4000fffe0ff */
[----:B------:R-:W-:Y:S02]  /*70e0*/  UIADD3 UR4, UPT, UPT, UR49, 0x3200, URZ ;  /* 0x0000320031047890 */ /* 0x000fe4000fffe0ff */
[----:B------:R-:W-:Y:S01]  /*70f0*/  UIADD3.X UR9, UPT, UPT, URZ, UR53, URZ, UP0, !UPT ;  /* 0x00000035ff097290 */ /* 0x000fe200087fe4ff */
[----:B------:R-:W-:Y:S01]  /*7100*/  UMOV UR6, UR42 ;  /* 0x0000002a00067c82 */ /* 0x000fe20008000000 */
[----:B------:R-:W-:Y:S07]  /*7110*/  UMOV UR7, UR36 ;  /* 0x0000002400077c82 */ /* 0x000fee0008000000 */
[----:B------:R2:W-:Y:S01]  /*7120*/  UTMASTG.3D [UR4], [UR8] ;  /* 0x00000004080073b5 */ /* 0x0005e20008010000 */
[----:B------:R0:W-:Y:S01]  /*7130*/  UTMACMDFLUSH ;  /* 0x00000000000079b7 */ /* 0x0001e20000000000 */
[----:B--2---:R-:W-:Y:S04]  /*7140*/  DEPBAR.LE SB0, 0x1 ;  /* 0x000080400000791a */ /* 0x004fe80000000000 */
.L_x_104:
[----:B------:R-:W-:Y:S05]  /*7150*/  BSYNC.RECONVERGENT B0 ;  /* 0x0000000000007941 */ /* 0x000fea0003800200 */
.L_x_103:
[----:B------:R-:W-:Y:S01]  /*7160*/  BAR.SYNC.DEFER_BLOCKING 0x1, 0x80 ;  /* 0x0042000000007b1d */ /* 0x000fe20000010000 */
[----:B------:R-:W-:Y:S01]  /*7170*/  ISETP.NE.AND P2, PT, R111, RZ, PT ;  /* 0x000000ff6f00720c */ /* 0x000fe20003f45270 */
[----:B------:R-:W-:Y:S01]  /*7180*/  IMAD.IADD R20, R43, 0x1, R94 ;  /* 0x000000012b147824 */ /* 0x000fe200078e025e */
[----:B------:R-:W-:Y:S01]  /*7190*/  ISETP.NE.AND P0, PT, R112, 0x2, PT ;  /* 0x000000027000780c */ /* 0x000fe20003f05270 */
[----:B------:R-:W-:Y:S01]  /*71a0*/  IMAD.IADD R21, R45, 0x1, R96 ;  /* 0x000000012d157824 */ /* 0x000fe200078e0260 */
[----:B------:R-:W-:Y:S02]  /*71b0*/  ISETP.NE.AND P1, PT, R79, 0x4, PT ;  /* 0x000000044f00780c */ /* 0x000fe40003f25270 */
[----:B------:R-:W-:Y:S02]  /*71c0*/  SEL R3, RZ, 0x1, P0 ;  /* 0x00000001ff037807 */ /* 0x000fe40000000000 */
[----:B------:R-:W-:Y:S02]  /*71d0*/  SEL R0, RZ, 0x1, P1 ;  /* 0x00000001ff007807 */ /* 0x000fe40000800000 */
[----:B------:R-:W-:Y:S02]  /*71e0*/  LOP3.LUT R106, R106, R3, RZ, 0x3c, !PT ;  /* 0x000000036a6a7212 */ /* 0x000fe400078e3cff */
[----:B------:R-:W-:Y:S02]  /*71f0*/  LOP3.LUT R107, R107, R0, RZ, 0x3c, !PT ;  /* 0x000000006b6b7212 */ /* 0x000fe400078e3cff */
[----:B------:R-:W-:Y:S02]  /*7200*/  @P2 R2UR UR36, R103 ;  /* 0x00000000672422ca */ /* 0x000fe400000e0000 */
[----:B------:R-:W-:Y:S02]  /*7210*/  SEL R112, R112, RZ, P0 ;  /* 0x000000ff70707207 */ /* 0x000fe40000000000 */
[----:B------:R-:W-:Y:S01]  /*7220*/  SEL R44, R79, RZ, P1 ;  /* 0x000000ff4f2c7207 */ /* 0x000fe20000800000 */
[----:B------:R-:W-:Y:S10]  /*7230*/  @P2 BRA `(.L_x_105) ;  /* 0xffffffd400f82947 */ /* 0x000ff4000383ffff */
[----:B------:R-:W-:Y:S05]  /*7240*/  EXIT ;  /* 0x000000000000794d */ /* 0x000fea0003800000 */
.L_x_19:
[----:B--2---:R2:W1:Y:S02]  /*7250*/  SYNCS.PHASECHK.TRANS64.TRYWAIT P0, [R3+URZ+0xf0], R2 ;  /* 0x0000f002030075a7 */ /* 0x00446400080011ff */
[----:B-1----:R-:W-:Y:S05]  /*7260*/  @!P0 NANOSLEEP.SYNCS 0x989680 ;  /* 0x009896800000895d */ /* 0x002fea0003900000 */
[----:B------:R-:W1:Y:S02]  /*7270*/  @!P0 SYNCS.PHASECHK.TRANS64 P0, [R3+URZ+0xf0], R2 ;  /* 0x0000f002030085a7 */ /* 0x000e6400080010ff */
[----:B-1----:R-:W-:Y:S05]  /*7280*/  @!P0 BRA `(.L_x_19) ;  /* 0xfffffffc00f08947 */ /* 0x002fea000383ffff */
[----:B------:R-:W-:Y:S05]  /*7290*/  BRA `(.L_x_106) ;  /* 0xffffffa000cc7947 */ /* 0x000fea000383ffff */
.L_x_22:
[----:B-1----:R-:W-:-:S07]  /*72a0*/  MOV R2, UR33 ;  /* 0x0000002100027c02 */ /* 0x002fce0008000f00 */
.L_x_107:
[----:B-1----:R1:W2:Y:S02]  /*72b0*/  SYNCS.PHASECHK.TRANS64.TRYWAIT P0, [R2+URZ+0x28], R5 ;  /* 0x00002805020075a7 */ /* 0x0022a400080011ff */
[----:B--2---:R-:W-:Y:S05]  /*72c0*/  @!P0 NANOSLEEP.SYNCS 0x989680 ;  /* 0x009896800000895d */ /* 0x004fea0003900000 */
[----:B------:R-:W2:Y:S02]  /*72d0*/  @!P0 SYNCS.PHASECHK.TRANS64 P0, [R2+URZ+0x28], R5 ;  /* 0x00002805020085a7 */ /* 0x000ea400080010ff */
[----:B--2---:R-:W-:Y:S05]  /*72e0*/  @!P0 BRA `(.L_x_107) ;  /* 0xfffffffc00f08947 */ /* 0x004fea000383ffff */
[----:B------:R-:W-:Y:S05]  /*72f0*/  BRA `(.L_x_21) ;  /* 0xffffffa4001c7947 */ /* 0x000fea000383ffff */
.L_x_28:
[----:B-1----:R-:W-:-:S07]  /*7300*/  MOV R2, UR17 ;  /* 0x0000001100027c02 */ /* 0x002fce0008000f00 */
.L_x_108:
[----:B-1----:R1:W2:Y:S02]  /*7310*/  SYNCS.PHASECHK.TRANS64.TRYWAIT P0, [R2+URZ+0x28], R5 ;  /* 0x00002805020075a7 */ /* 0x0022a400080011ff */
[----:B--2---:R-:W-:Y:S05]  /*7320*/  @!P0 NANOSLEEP.SYNCS 0x989680 ;  /* 0x009896800000895d */ /* 0x004fea0003900000 */
[----:B------:R-:W2:Y:S02]  /*7330*/  @!P0 SYNCS.PHASECHK.TRANS64 P0, [R2+URZ+0x28], R5 ;  /* 0x00002805020085a7 */ /* 0x000ea400080010ff */
[----:B--2---:R-:W-:Y:S05]  /*7340*/  @!P0 BRA `(.L_x_108) ;  /* 0xfffffffc00f08947 */ /* 0x004fea000383ffff */
[----:B------:R-:W-:Y:S05]  /*7350*/  BRA `(.L_x_27) ;  /* 0xffffffa400c47947 */ /* 0x000fea000383ffff */
.L_x_32:
[----:B-1----:R1:W2:Y:S02]  /*7360*/  SYNCS.PHASECHK.TRANS64.TRYWAIT P0, [R2+URZ+0x80], R3 ;  /* 0x00008003020075a7 */ /* 0x0022a400080011ff */
[----:B--2---:R-:W-:Y:S05]  /*7370*/  @!P0 NANOSLEEP.SYNCS 0x989680 ;  /* 0x009896800000895d */ /* 0x004fea0003900000 */
[----:B------:R-:W2:Y:S02]  /*7380*/  @!P0 SYNCS.PHASECHK.TRANS64 P0, [R2+URZ+0x80], R3 ;  /* 0x00008003020085a7 */ /* 0x000ea400080010ff */
[----:B--2---:R-:W-:Y:S05]  /*7390*/  @!P0 BRA `(.L_x_32) ;  /* 0xfffffffc00f08947 */ /* 0x004fea000383ffff */
[----:B------:R-:W-:Y:S05]  /*73a0*/  BRA `(.L_x_109) ;  /* 0xffffffa800547947 */ /* 0x000fea000383ffff */
.L_x_36:
[----:B----4-:R-:W-:-:S07]  /*73b0*/  MOV R0, UR5 ;  /* 0x0000000500007c02 */ /* 0x010fce0008000f00 */
.L_x_110:
[----:B-1----:R1:W2:Y:S02]  /*73c0*/  SYNCS.PHASECHK.TRANS64.TRYWAIT P0, [R0+URZ], R3 ;  /* 0x00000003000075a7 */ /* 0x0022a400080011ff */
[----:B--2---:R-:W-:Y:S05]  /*73d0*/  @!P0 NANOSLEEP.SYNCS 0x989680 ;  /* 0x009896800000895d */ /* 0x004fea0003900000 */
[----:B------:R-:W2:Y:S02]  /*73e0*/  @!P0 SYNCS.PHASECHK.TRANS64 P0, [R0+URZ], R3 ;  /* 0x00000003000085a7 */ /* 0x000ea400080010ff */
[----:B--2---:R-:W-:Y:S05]  /*73f0*/  @!P0 BRA `(.L_x_110) ;  /* 0xfffffffc00f08947 */ /* 0x004fea000383ffff */
[----:B------:R-:W-:Y:S05]  /*7400*/  BRA `(.L_x_111) ;  /* 0xffffffac00c47947 */ /* 0x000fea000383ffff */
.L_x_37:
[----:B----4-:R-:W-:-:S07]  /*7410*/  MOV R0, UR5 ;  /* 0x0000000500007c02 */ /* 0x010fce0008000f00 */
.L_x_112:
[----:B-1----:R1:W2:Y:S02]  /*7420*/  SYNCS.PHASECHK.TRANS64.TRYWAIT P0, [R0+URZ], R3 ;  /* 0x00000003000075a7 */ /* 0x0022a400080011ff */
[----:B--2---:R-:W-:Y:S05]  /*7430*/  @!P0 NANOSLEEP.SYNCS 0x989680 ;  /* 0x009896800000895d */ /* 0x004fea0003900000 */
[----:B------:R-:W2:Y:S02]  /*7440*/  @!P0 SYNCS.PHASECHK.TRANS64 P0, [R0+URZ], R3 ;  /* 0x00000003000085a7 */ /* 0x000ea400080010ff */
[----:B--2---:R-:W-:Y:S05]  /*7450*/  @!P0 BRA `(.L_x_112) ;  /* 0xfffffffc00f08947 */ /* 0x004fea000383ffff */
[----:B------:R-:W-:Y:S05]  /*7460*/  BRA `(.L_x_113) ;  /* 0xffffffac00d07947 */ /* 0x000fea000383ffff */
.L_x_38:
[----:B----4-:R-:W-:-:S07]  /*7470*/  MOV R0, UR5 ;  /* 0x0000000500007c02 */ /* 0x010fce0008000f00 */
.L_x_114:
[----:B-1----:R1:W2:Y:S02]  /*7480*/  SYNCS.PHASECHK.TRANS64.TRYWAIT P0, [R0+URZ], R3 ;  /* 0x00000003000075a7 */ /* 0x0022a400080011ff */
[----:B--2---:R-:W-:Y:S05]  /*7490*/  @!P0 NANOSLEEP.SYNCS 0x989680 ;  /* 0x009896800000895d */ /* 0x004fea0003900000 */
[----:B------:R-:W2:Y:S02]  /*74a0*/  @!P0 SYNCS.PHASECHK.TRANS64 P0, [R0+URZ], R3 ;  /* 0x00000003000085a7 */ /* 0x000ea400080010ff */
[----:B--2---:R-:W-:Y:S05]  /*74b0*/  @!P0 BRA `(.L_x_114) ;  /* 0xfffffffc00f08947 */ /* 0x004fea000383ffff */
[----:B------:R-:W-:Y:S05]  /*74c0*/  BRA `(.L_x_115) ;  /* 0xffffffac00dc7947 */ /* 0x000fea000383ffff */
.L_x_39:
[----:B----4-:R-:W-:-:S07]  /*74d0*/  MOV R0, UR5 ;  /* 0x0000000500007c02 */ /* 0x010fce0008000f00 */
.L_x_116:
[----:B-1----:R1:W2:Y:S02]  /*74e0*/  SYNCS.PHASECHK.TRANS64.TRYWAIT P0, [R0+URZ], R3 ;  /* 0x00000003000075a7 */ /* 0x0022a400080011ff */
[----:B--2---:R-:W-:Y:S05]  /*74f0*/  @!P0 NANOSLEEP.SYNCS 0x989680 ;  /* 0x009896800000895d */ /* 0x004fea0003900000 */
[----:B------:R-:W2:Y:S02]  /*7500*/  @!P0 SYNCS.PHASECHK.TRANS64 P0, [R0+URZ], R3 ;  /* 0x00000003000085a7 */ /* 0x000ea400080010ff */
[----:B--2---:R-:W-:Y:S05]  /*7510*/  @!P0 BRA `(.L_x_116) ;  /* 0xfffffffc00f08947 */ /* 0x004fea000383ffff */
[----:B------:R-:W-:Y:S05]  /*7520*/  BRA `(.L_x_117) ;  /* 0xffffffac00e87947 */ /* 0x000fea000383ffff */
.L_x_42:
[----:B-1----:R1:W2:Y:S02]  /*7530*/  SYNCS.PHASECHK.TRANS64.TRYWAIT P0, [R0+URZ+0xe0], R5 ;  /* 0x0000e005000075a7 */ /* 0x0022a400080011ff */
[----:B--2---:R-:W-:Y:S05]  /*7540*/  @!P0 NANOSLEEP.SYNCS 0x989680 ;  /* 0x009896800000895d */ /* 0x004fea0003900000 */
[----:B------:R-:W2:Y:S02]  /*7550*/  @!P0 SYNCS.PHASECHK.TRANS64 P0, [R0+URZ+0xe0], R5 ;  /* 0x0000e005000085a7 */ /* 0x000ea400080010ff */
[----:B--2---:R-:W-:Y:S05]  /*7560*/  @!P0 BRA `(.L_x_42) ;  /* 0xfffffffc00f08947 */ /* 0x004fea000383ffff */
[----:B------:R-:W-:Y:S05]  /*7570*/  BRA `(.L_x_118) ;  /* 0xffffffb000447947 */ /* 0x000fea000383ffff */
.L_x_43:
[----:B------:R-:W-:-:S07]  /*7580*/  MOV R0, UR5 ;  /* 0x0000000500007c02 */ /* 0x000fce0008000f00 */
.L_x_119:
[----:B-1----:R1:W2:Y:S02]  /*7590*/  SYNCS.PHASECHK.TRANS64.TRYWAIT P0, [R0+URZ+0x90], R5 ;  /* 0x00009005000075a7 */ /* 0x0022a400080011ff */
[----:B--2---:R-:W-:Y:S05]  /*75a0*/  @!P0 NANOSLEEP.SYNCS 0x989680 ;  /* 0x009896800000895d */ /* 0x004fea0003900000 */
[----:B------:R-:W2:Y:S02]  /*75b0*/  @!P0 SYNCS.PHASECHK.TRANS64 P0, [R0+URZ+0x90], R5 ;  /* 0x00009005000085a7 */ /* 0x000ea400080010ff */
[----:B--2---:R-:W-:Y:S05]  /*75c0*/  @!P0 BRA `(.L_x_119) ;  /* 0xfffffffc00f08947 */ /* 0x004fea000383ffff */
[----:B------:R-:W-:Y:S05]  /*75d0*/  BRA `(.L_x_120) ;  /* 0xffffffb000547947 */ /* 0x000fea000383ffff */
.L_x_44:
[----:B-1----:R1:W2:Y:S02]  /*75e0*/  SYNCS.PHASECHK.TRANS64.TRYWAIT P1, [R0+URZ+0x80], R5 ;  /* 0x00008005000075a7 */ /* 0x0022a400080211ff */
[----:B--2---:R-:W-:Y:S05]  /*75f0*/  @!P1 NANOSLEEP.SYNCS 0x989680 ;  /* 0x009896800000995d */ /* 0x004fea0003900000 */
[----:B------:R-:W2:Y:S02]  /*7600*/  @!P1 SYNCS.PHASECHK.TRANS64 P1, [R0+URZ+0x80], R5 ;  /* 0x00008005000095a7 */ /* 0x000ea400080210ff */
[----:B--2---:R-:W-:Y:S05]  /*7610*/  @!P1 BRA `(.L_x_44) ;  /* 0xfffffffc00f09947 */ /* 0x004fea000383ffff */
[----:B------:R-:W-:Y:S05]  /*7620*/  BRA `(.L_x_121) ;  /* 0xffffffb000847947 */ /* 0x000fea000383ffff */
.L_x_47:
[----:B------:R-:W-:-:S07]  /*7630*/  MOV R0, UR5 ;  /* 0x0000000500007c02 */ /* 0x000fce0008000f00 */
.L_x_122:
[----:B-1----:R1:W2:Y:S02]  /*7640*/  SYNCS.PHASECHK.TRANS64.TRYWAIT P0, [R0+URZ+0x90], R3 ;  /* 0x00009003000075a7 */ /* 0x0022a400080011ff */
[----:B--2---:R-:W-:Y:S05]  /*7650*/  @!P0 NANOSLEEP.SYNCS 0x989680 ;  /* 0x009896800000895d */ /* 0x004fea0003900000 */
[----:B------:R-:W2:Y:S02]  /*7660*/  @!P0 SYNCS.PHASECHK.TRANS64 P0, [R0+URZ+0x90], R3 ;  /* 0x00009003000085a7 */ /* 0x000ea400080010ff */
[----:B--2---:R-:W-:Y:S05]  /*7670*/  @!P0 BRA `(.L_x_122) ;  /* 0xfffffffc00f08947 */ /* 0x004fea000383ffff */
[----:B------:R-:W-:Y:S05]  /*7680*/  BRA `(.L_x_46) ;  /* 0xffffffb000d87947 */ /* 0x000fea000383ffff */
.L_x_54:
[----:B-1----:R1:W2:Y:S02]  /*7690*/  SYNCS.PHASECHK.TRANS64.TRYWAIT P1, [R0+URZ+0x80], R5 ;  /* 0x00008005000075a7 */ /* 0x0022a400080211ff */
[----:B--2---:R-:W-:Y:S05]  /*76a0*/  @!P1 NANOSLEEP.SYNCS 0x989680 ;  /* 0x009896800000995d */ /* 0x004fea0003900000 */
[----:B------:R-:W2:Y:S02]  /*76b0*/  @!P1 SYNCS.PHASECHK.TRANS64 P1, [R0+URZ+0x80], R5 ;  /* 0x00008005000095a7 */ /* 0x000ea400080210ff */
[----:B--2---:R-:W-:Y:S05]  /*76c0*/  @!P1 BRA `(.L_x_54) ;  /* 0xfffffffc00f09947 */ /* 0x004fea000383ffff */
[----:B------:R-:W-:Y:S05]  /*76d0*/  BRA `(.L_x_123) ;  /* 0xffffffb800487947 */ /* 0x000fea000383ffff */
.L_x_55:
[----:B------:R-:W-:-:S07]  /*76e0*/  MOV R3, UR7 ;  /* 0x0000000700037c02 */ /* 0x000fce0008000f00 */
.L_x_124:
[----:B-1----:R1:W2:Y:S02]  /*76f0*/  SYNCS.PHASECHK.TRANS64.TRYWAIT P0, [R3+URZ+0xc0], R0 ;  /* 0x0000c000030075a7 */ /* 0x0022a400080011ff */
[----:B--2---:R-:W-:Y:S05]  /*7700*/  @!P0 NANOSLEEP.SYNCS 0x989680 ;  /* 0x009896800000895d */ /* 0x004fea0003900000 */
[----:B------:R-:W2:Y:S02]  /*7710*/  @!P0 SYNCS.PHASECHK.TRANS64 P0, [R3+URZ+0xc0], R0 ;  /* 0x0000c000030085a7 */ /* 0x000ea400080010ff */
[----:B--2---:R-:W-:Y:S05]  /*7720*/  @!P0 BRA `(.L_x_124) ;  /* 0xfffffffc00f08947 */ /* 0x004fea000383ffff */
[----:B------:R-:W-:Y:S05]  /*7730*/  BRA `(.L_x_125) ;  /* 0xffffffb800987947 */ /* 0x000fea000383ffff */
.L_x_58:
[----:B------:R-:W-:Y:S07]  /*7740*/  MOV R0, UR6 ;  /* 0x0000000600007c02 */ /* 0x000fee0008000f00 */
.L_x_126:
[----:B-1----:R1:W2:Y:S02]  /*7750*/  SYNCS.PHASECHK.TRANS64.TRYWAIT P0, [R0+URZ], R3 ;  /* 0x00000003000075a7 */ /* 0x0022a400080011ff */
[----:B--2---:R-:W-:Y:S05]  /*7760*/  @!P0 NANOSLEEP.SYNCS 0x989680 ;  /* 0x009896800000895d */ /* 0x004fea0003900000 */
[----:B------:R-:W2:Y:S02]  /*7770*/  @!P0 SYNCS.PHASECHK.TRANS64 P0, [R0+URZ], R3 ;  /* 0x00000003000085a7 */ /* 0x000ea400080010ff */
[----:B--2---:R-:W-:Y:S05]  /*7780*/  @!P0 BRA `(.L_x_126) ;  /* 0xfffffffc00f08947 */ /* 0x004fea000383ffff */
[----:B------:R-:W-:Y:S05]  /*7790*/  BRA `(.L_x_57) ;  /* 0xffffffb800b47947 */ /* 0x000fea000383ffff */
.L_x_61:
[----:B------:R-:W-:-:S07]  /*77a0*/  MOV R0, UR6 ;  /* 0x0000000600007c02 */ /* 0x000fce0008000f00 */
.L_x_127:
[----:B--2---:R2:W4:Y:S02]  /*77b0*/  SYNCS.PHASECHK.TRANS64.TRYWAIT P0, [R0+URZ], R3 ;  /* 0x00000003000075a7 */ /* 0x00452400080011ff */
[----:B----4-:R-:W-:Y:S05]  /*77c0*/  @!P0 NANOSLEEP.SYNCS 0x989680 ;  /* 0x009896800000895d */ /* 0x010fea0003900000 */
[----:B------:R-:W4:Y:S02]  /*77d0*/  @!P0 SYNCS.PHASECHK.TRANS64 P0, [R0+URZ], R3 ;  /* 0x00000003000085a7 */ /* 0x000f2400080010ff */
[----:B----4-:R-:W-:Y:S05]  /*77e0*/  @!P0 BRA `(.L_x_127) ;  /* 0xfffffffc00f08947 */ /* 0x010fea000383ffff */
[----:B------:R-:W-:Y:S05]  /*77f0*/  BRA `(.L_x_128) ;  /* 0xffffffbc00907947 */ /* 0x000fea000383ffff */
.L_x_62:
[----:B------:R-:W-:-:S07]  /*7800*/  MOV R0, UR6 ;  /* 0x0000000600007c02 */ /* 0x000fce0008000f00 */
.L_x_129:
[----:B-1----:R1:W2:Y:S02]  /*7810*/  SYNCS.PHASECHK.TRANS64.TRYWAIT P0, [R0+URZ], R3 ;  /* 0x00000003000075a7 */ /* 0x0022a400080011ff */
[----:B--2---:R-:W-:Y:S05]  /*7820*/  @!P0 NANOSLEEP.SYNCS 0x989680 ;  /* 0x009896800000895d */ /* 0x004fea0003900000 */
[----:B------:R-:W2:Y:S02]  /*7830*/  @!P0 SYNCS.PHASECHK.TRANS64 P0, [R0+URZ], R3 ;  /* 0x00000003000085a7 */ /* 0x000ea400080010ff */
[----:B--2---:R-:W-:Y:S05]  /*7840*/  @!P0 BRA `(.L_x_129) ;  /* 0xfffffffc00f08947 */ /* 0x004fea000383ffff */
[----:B------:R-:W-:Y:S05]  /*7850*/  BRA `(.L_x_130) ;  /* 0xffffffbc009c7947 */ /* 0x000fea000383ffff */
.L_x_63:
[----:B------:R-:W-:-:S07]  /*7860*/  MOV R0, UR6 ;  /* 0x0000000600007c02 */ /* 0x000fce0008000f00 */
.L_x_131:
[----:B-1----:R1:W2:Y:S02]  /*7870*/  SYNCS.PHASECHK.TRANS64.TRYWAIT P0, [R0+URZ], R3 ;  /* 0x00000003000075a7 */ /* 0x0022a400080011ff */
[----:B--2---:R-:W-:Y:S05]  /*7880*/  @!P0 NANOSLEEP.SYNCS 0x989680 ;  /* 0x009896800000895d */ /* 0x004fea0003900000 */
[----:B------:R-:W2:Y:S02]  /*7890*/  @!P0 SYNCS.PHASECHK.TRANS64 P0, [R0+URZ], R3 ;  /* 0x00000003000085a7 */ /* 0x000ea400080010ff */
[----:B--2---:R-:W-:Y:S05]  /*78a0*/  @!P0 BRA `(.L_x_131) ;  /* 0xfffffffc00f08947 */ /* 0x004fea000383ffff */
[----:B------:R-:W-:Y:S05]  /*78b0*/  BRA `(.L_x_132) ;  /* 0xffffffbc00a87947 */ /* 0x000fea000383ffff */
.L_x_64:
[----:B------:R-:W-:-:S07]  /*78c0*/  MOV R0, UR7 ;  /* 0x0000000700007c02 */ /* 0x000fce0008000f00 */
.L_x_133:
[----:B-1----:R1:W2:Y:S02]  /*78d0*/  SYNCS.PHASECHK.TRANS64.TRYWAIT P0, [R0+URZ], R3 ;  /* 0x00000003000075a7 */ /* 0x0022a400080011ff */
[----:B--2---:R-:W-:Y:S05]  /*78e0*/  @!P0 NANOSLEEP.SYNCS 0x989680 ;  /* 0x009896800000895d */ /* 0x004fea0003900000 */
[----:B------:R-:W2:Y:S02]  /*78f0*/  @!P0 SYNCS.PHASECHK.TRANS64 P0, [R0+URZ], R3 ;  /* 0x00000003000085a7 */ /* 0x000ea400080010ff */
[----:B--2---:R-:W-:Y:S05]  /*7900*/  @!P0 BRA `(.L_x_133) ;  /* 0xfffffffc00f08947 */ /* 0x004fea000383ffff */
[----:B------:R-:W-:Y:S05]  /*7910*/  BRA `(.L_x_134) ;  /* 0xffffffbc00b47947 */ /* 0x000fea000383ffff */
.L_x_69:
[----:B--2---:R2:W3:Y:S02]  /*7920*/  SYNCS.PHASECHK.TRANS64.TRYWAIT P0, [R0+URZ+0x80], R3 ;  /* 0x00008003000075a7 */ /* 0x0044e400080011ff */
[----:B---3--:R-:W-:Y:S05]  /*7930*/  @!P0 NANOSLEEP.SYNCS 0x989680 ;  /* 0x009896800000895d */ /* 0x008fea0003900000 */
[----:B------:R-:W3:Y:S02]  /*7940*/  @!P0 SYNCS.PHASECHK.TRANS64 P0, [R0+URZ+0x80], R3 ;  /* 0x00008003000085a7 */ /* 0x000ee400080010ff */
[----:B---3--:R-:W-:Y:S05]  /*7950*/  @!P0 BRA `(.L_x_69) ;  /* 0xfffffffc00f08947 */ /* 0x008fea000383ffff */
[----:B------:R-:W-:Y:S05]  /*7960*/  BRA `(.L_x_135) ;  /* 0xffffffc000b87947 */ /* 0x000fea000383ffff */
.L_x_72:
[----:B------:R-:W-:Y:S07]  /*7970*/  MOV R0, UR7 ;  /* 0x0000000700007c02 */ /* 0x000fee0008000f00 */
.L_x_136:
[----:B--2---:R2:W3:Y:S02]  /*7980*/  SYNCS.PHASECHK.TRANS64.TRYWAIT P0, [R0+URZ+0x78], R3 ;  /* 0x00007803000075a7 */ /* 0x0044e400080011ff */
[----:B---3--:R-:W-:Y:S05]  /*7990*/  @!P0 NANOSLEEP.SYNCS 0x989680 ;  /* 0x009896800000895d */ /* 0x008fea0003900000 */
[----:B------:R-:W3:Y:S02]  /*79a0*/  @!P0 SYNCS.PHASECHK.TRANS64 P0, [R0+URZ+0x78], R3 ;  /* 0x00007803000085a7 */ /* 0x000ee400080010ff */
[----:B---3--:R-:W-:Y:S05]  /*79b0*/  @!P0 BRA `(.L_x_136) ;  /* 0xfffffffc00f08947 */ /* 0x008fea000383ffff */
[----:B------:R-:W-:Y:S05]  /*79c0*/  BRA `(.L_x_71) ;  /* 0xffffffc400987947 */ /* 0x000fea000383ffff */
.L_x_75:
[----:B--2---:R-:W-:Y:S07]  /*79d0*/  MOV R3, UR7 ;  /* 0x0000000700037c02 */ /* 0x004fee0008000f00 */
.L_x_137:
[----:B-1----:R1:W2:Y:S02]  /*79e0*/  SYNCS.PHASECHK.TRANS64.TRYWAIT P0, [R3+URZ+0x60], R12 ;  /* 0x0000600c030075a7 */ /* 0x0022a400080011ff */
[----:B--2---:R-:W-:Y:S05]  /*79f0*/  @!P0 NANOSLEEP.SYNCS 0x989680 ;  /* 0x009896800000895d */ /* 0x004fea0003900000 */
[----:B------:R-:W2:Y:S02]  /*7a00*/  @!P0 SYNCS.PHASECHK.TRANS64 P0, [R3+URZ+0x60], R12 ;  /* 0x0000600c030085a7 */ /* 0x000ea400080010ff */
[----:B--2---:R-:W-:Y:S05]  /*7a10*/  @!P0 BRA `(.L_x_137) ;  /* 0xfffffffc00f08947 */ /* 0x004fea000383ffff */
[----:B------:R-:W-:Y:S05]  /*7a20*/  BRA `(.L_x_138) ;  /* 0xffffffc800107947 */ /* 0x000fea000383ffff */
.L_x_76:
[----:B------:R-:W-:Y:S07]  /*7a30*/  MOV R3, UR7 ;  /* 0x0000000700037c02 */ /* 0x000fee0008000f00 */
.L_x_139:
[----:B-1----:R1:W2:Y:S02]  /*7a40*/  SYNCS.PHASECHK.TRANS64.TRYWAIT P0, [R3+URZ+0x68], R12 ;  /* 0x0000680c030075a7 */ /* 0x0022a400080011ff */
[----:B--2---:R-:W-:Y:S05]  /*7a50*/  @!P0 NANOSLEEP.SYNCS 0x989680 ;  /* 0x009896800000895d */ /* 0x004fea0003900000 */
[----:B------:R-:W2:Y:S02]  /*7a60*/  @!P0 SYNCS.PHASECHK.TRANS64 P0, [R3+URZ+0x68], R12 ;  /* 0x0000680c030085a7 */ /* 0x000ea400080010ff */
[----:B--2---:R-:W-:Y:S05]  /*7a70*/  @!P0 BRA `(.L_x_139) ;  /* 0xfffffffc00f08947 */ /* 0x004fea000383ffff */
[----:B------:R-:W-:Y:S05]  /*7a80*/  BRA `(.L_x_140) ;  /* 0xffffffc800907947 */ /* 0x000fea000383ffff */
.L_x_78:
[----:B------:R-:W-:-:S07]  /*7a90*/  MOV R0, UR7 ;  /* 0x0000000700007c02 */ /* 0x000fce0008000f00 */
.L_x_141:
[----:B-1----:R1:W3:Y:S02]  /*7aa0*/  SYNCS.PHASECHK.TRANS64.TRYWAIT P0, [R0+URZ+0x60], R3 ;  /* 0x00006003000075a7 */ /* 0x0022e400080011ff */
[----:B---3--:R-:W-:Y:S05]  /*7ab0*/  @!P0 NANOSLEEP.SYNCS 0x989680 ;  /* 0x009896800000895d */ /* 0x008fea0003900000 */
[----:B------:R-:W3:Y:S02]  /*7ac0*/  @!P0 SYNCS.PHASECHK.TRANS64 P0, [R0+URZ+0x60], R3 ;  /* 0x00006003000085a7 */ /* 0x000ee400080010ff */
[----:B---3--:R-:W-:Y:S05]  /*7ad0*/  @!P0 BRA `(.L_x_141) ;  /* 0xfffffffc00f08947 */ /* 0x008fea000383ffff */
[----:B------:R-:W-:Y:S05]  /*7ae0*/  BRA `(.L_x_142) ;  /* 0xffffffcc00007947 */ /* 0x000fea000383ffff */
.L_x_80:
[----:B--2---:R2:W4:Y:S02]  /*7af0*/  SYNCS.PHASECHK.TRANS64.TRYWAIT P0, [R0+URZ+0x80], R3 ;  /* 0x00008003000075a7 */ /* 0x00452400080011ff */
[----:B----4-:R-:W-:Y:S05]  /*7b00*/  @!P0 NANOSLEEP.SYNCS 0x989680 ;  /* 0x009896800000895d */ /* 0x010fea0003900000 */
[----:B------:R-:W4:Y:S02]  /*7b10*/  @!P0 SYNCS.PHASECHK.TRANS64 P0, [R0+URZ+0x80], R3 ;  /* 0x00008003000085a7 */ /* 0x000f2400080010ff */
[----:B----4-:R-:W-:Y:S05]  /*7b20*/  @!P0 BRA `(.L_x_80) ;  /* 0xfffffffc00f08947 */ /* 0x010fea000383ffff */
[----:B------:R-:W-:Y:S05]  /*7b30*/  BRA `(.L_x_143) ;  /* 0xffffffcc00cc7947 */ /* 0x000fea000383ffff */
.L_x_91:
[----:B-1----:R1:W3:Y:S02]  /*7b40*/  SYNCS.PHASECHK.TRANS64.TRYWAIT P1, [R0+URZ+0x50], R3 ;  /* 0x00005003000075a7 */ /* 0x0022e400080211ff */
[----:B---3--:R-:W-:Y:S05]  /*7b50*/  @!P1 NANOSLEEP.SYNCS 0x989680 ;  /* 0x009896800000995d */ /* 0x008fea0003900000 */
[----:B------:R-:W3:Y:S02]  /*7b60*/  @!P1 SYNCS.PHASECHK.TRANS64 P1, [R0+URZ+0x50], R3 ;  /* 0x00005003000095a7 */ /* 0x000ee400080210ff */
[----:B---3--:R-:W-:Y:S05]  /*7b70*/  @!P1 BRA `(.L_x_91) ;  /* 0xfffffffc00f09947 */ /* 0x008fea000383ffff */
[----:B------:R-:W-:Y:S05]  /*7b80*/  BRA `(.L_x_90) ;  /* 0xffffffd800e47947 */ /* 0x000fea000383ffff */
.L_x_93:
[----:B-1----:R1:W4:Y:S02]  /*7b90*/  SYNCS.PHASECHK.TRANS64.TRYWAIT P0, [R113+URZ+0xa0], R2 ;  /* 0x0000a002710075a7 */ /* 0x00232400080011ff */
[----:B----4-:R-:W-:Y:S05]  /*7ba0*/  @!P0 NANOSLEEP.SYNCS 0x989680 ;  /* 0x009896800000895d */ /* 0x010fea0003900000 */
[----:B------:R-:W4:Y:S02]  /*7bb0*/  @!P0 SYNCS.PHASECHK.TRANS64 P0, [R113+URZ+0xa0], R2 ;  /* 0x0000a002710085a7 */ /* 0x000f2400080010ff */
[----:B----4-:R-:W-:Y:S05]  /*7bc0*/  @!P0 BRA `(.L_x_93) ;  /* 0xfffffffc00f08947 */ /* 0x010fea000383ffff */
[----:B------:R-:W-:Y:S05]  /*7bd0*/  BRA `(.L_x_92) ;  /* 0xffffffdc00387947 */ /* 0x000fea000383ffff */
.L_x_101:
[----:B--2---:R2:W3:Y:S02]  /*7be0*/  SYNCS.PHASECHK.TRANS64.TRYWAIT P0, [R32+URZ+0x50], R3 ;  /* 0x00005003200075a7 */ /* 0x0044e400080011ff */
[----:B---3--:R-:W-:Y:S05]  /*7bf0*/  @!P0 NANOSLEEP.SYNCS 0x989680 ;  /* 0x009896800000895d */ /* 0x008fea0003900000 */
[----:B------:R-:W3:Y:S02]  /*7c00*/  @!P0 SYNCS.PHASECHK.TRANS64 P0, [R32+URZ+0x50], R3 ;  /* 0x00005003200085a7 */ /* 0x000ee400080010ff */
[----:B---3--:R-:W-:Y:S05]  /*7c10*/  @!P0 BRA `(.L_x_101) ;  /* 0xfffffffc00f08947 */ /* 0x008fea000383ffff */
[----:B------:R-:W-:Y:S05]  /*7c20*/  BRA `(.L_x_100) ;  /* 0xffffffe800287947 */ /* 0x000fea000383ffff */
        .weak           $__internal_0_$__cuda_sm10x_tcgen05_guardrail_trap_col_being_dealloced_not_returned_by_alloc
        .type           $__internal_0_$__cuda_sm10x_tcgen05_guardrail_trap_col_being_dealloced_not_returned_by_alloc,@function
        .size           $__internal_0_$__cuda_sm10x_tcgen05_guardrail_trap_col_being_dealloced_not_returned_by_alloc,($__internal_1_$__cuda_sm10x_tcgen05_guardrail_trap_phase_invalid_during_alloc - $__internal_0_$__cuda_sm10x_tcgen05_guardrail_trap_col_being_dealloced_not_returned_by_alloc)
$__internal_0_$__cuda_sm10x_tcgen05_guardrail_trap_col_being_dealloced_not_returned_by_alloc:
[----:B------:R-:W-:Y:S05]  /*7c30*/  BPT.TRAP 0x1 ;  /* 0x000000040000795c */ /* 0x000fea0000300000 */
[----:B------:R-:W-:-:S04]  /*7c40*/  HFMA2 R3, -RZ, RZ, 0, 0 ;  /* 0x00000000ff037431 */ /* 0x000fc800000001ff */
[----:B------:R-:W-:Y:S05]  /*7c50*/  RET.REL.NODEC R2 `(_ZN7cutlass13device_kernelINS_4gemm6kernel13GemmUniversalIN4cute5tupleIJiiiiEEENS1_10collective13CollectiveMmaINS1_35MainloopSm100TmaUmmaWarpSpecializedILi5ELi2ELi4ENS5_IJNS4_1CILi1EEESB_SB_EEEEENS5_IJNSA_ILi64EEENSA_ILi128EEESF_EEENS_12float_e4m3_tENS5_IJlSB_lEEESH_SI_NS4_8TiledMMAINS4_8MMA_AtomIJNS4_10MMA_TraitsINS4_19SM100_MMA_F8F6F4_SSEJSH_SH_fSE_SF_NS4_17integral_constantINS4_4UMMA5MajorELSP_0EEESQ_NSN_INSO_7ScaleInELSR_0EEESS_EEEEEENS4_6LayoutISC_NS5_IJNSA_ILi0EEESW_SW_EEEEENS5_IJNS4_10UnderscoreESZ_SZ_EEEEENS4_13SM90_TMA_LOADENS4_14ComposedLayoutINS4_7SwizzleILi3ELi4ELi3EEENS4_18smem_ptr_flag_bitsILi8EEENSV_INS5_IJNSA_ILi8EEESF_EEENS5_IJSF_SB_EEEEEEEvNS4_8identityES12_S1C_vS1D_EENS_8epilogue10collective18CollectiveEpilogueINS1F_23Sm100TmaWarpSpecializedILi2ELi2ELi32ELb0ELb0EEEJSG_NS5_IJNSV_ISE_SB_EES1K_EEESH_SI_SH_SI_NS1F_6fusion15FusionCallbacksIS1J_NS1M_17LinearCombinationISH_fSH_fLNS_15FloatRoundStyleE2EEESG_S1L_JEEENS4_5SM1004TMEM4LOAD26SM100_TMEM_LOAD_16dp32b32xES12_NS13_INS14_ILi2ELi4ELi3EEES17_NSV_INS5_IJS18_SE_EEENS5_IJSE_SB_EEEEEEENS4_39AutoVectorizingCopyWithAssumedAlignmentILi128EEENS4_14SM90_TMA_STOREES20_S22_S22_EEEvvEEEEvNT_6ParamsE) ;  /* 0xffffff8002e87950 */ /* 0x000fea0003c3ffff */
        .weak           $__internal_1_$__cuda_sm10x_tcgen05_guardrail_trap_phase_invalid_during_alloc
        .type           $__internal_1_$__cuda_sm10x_tcgen05_guardrail_trap_phase_invalid_during_alloc,@function
        .size           $__internal_1_$__cuda_sm10x_tcgen05_guardrail_trap_phase_invalid_during_alloc,($__internal_2_$__cuda_sm10x_tcgen05_guardrail_trap_unallocated_columns_being_dealloced - $__internal_1_$__cuda_sm10x_tcgen05_guardrail_trap_phase_invalid_during_alloc)
$__internal_1_$__cuda_sm10x_tcgen05_guardrail_trap_phase_invalid_during_alloc:
[----:B------:R-:W-:Y:S05]  /*7c60*/  BPT.TRAP 0x1 ;  /* 0x000000040000795c */ /* 0x000fea0000300000 */
[----:B------:R-:W-:-:S04]  /*7c70*/  MOV R3, 0x0 ;  /* 0x0000000000037802 */ /* 0x000fc80000000f00 */
[----:B------:R-:W-:Y:S05]  /*7c80*/  RET.REL.NODEC R2 `(_ZN7cutlass13device_kernelINS_4gemm6kernel13GemmUniversalIN4cute5tupleIJiiiiEEENS1_10collective13CollectiveMmaINS1_35MainloopSm100TmaUmmaWarpSpecializedILi5ELi2ELi4ENS5_IJNS4_1CILi1EEESB_SB_EEEEENS5_IJNSA_ILi64EEENSA_ILi128EEESF_EEENS_12float_e4m3_tENS5_IJlSB_lEEESH_SI_NS4_8TiledMMAINS4_8MMA_AtomIJNS4_10MMA_TraitsINS4_19SM100_MMA_F8F6F4_SSEJSH_SH_fSE_SF_NS4_17integral_constantINS4_4UMMA5MajorELSP_0EEESQ_NSN_INSO_7ScaleInELSR_0EEESS_EEEEEENS4_6LayoutISC_NS5_IJNSA_ILi0EEESW_SW_EEEEENS5_IJNS4_10UnderscoreESZ_SZ_EEEEENS4_13SM90_TMA_LOADENS4_14ComposedLayoutINS4_7SwizzleILi3ELi4ELi3EEENS4_18smem_ptr_flag_bitsILi8EEENSV_INS5_IJNSA_ILi8EEESF_EEENS5_IJSF_SB_EEEEEEEvNS4_8identityES12_S1C_vS1D_EENS_8epilogue10collective18CollectiveEpilogueINS1F_23Sm100TmaWarpSpecializedILi2ELi2ELi32ELb0ELb0EEEJSG_NS5_IJNSV_ISE_SB_EES1K_EEESH_SI_SH_SI_NS1F_6fusion15FusionCallbacksIS1J_NS1M_17LinearCombinationISH_fSH_fLNS_15FloatRoundStyleE2EEESG_S1L_JEEENS4_5SM1004TMEM4LOAD26SM100_TMEM_LOAD_16dp32b32xES12_NS13_INS14_ILi2ELi4ELi3EEES17_NSV_INS5_IJS18_SE_EEENS5_IJSE_SB_EEEEEEENS4_39AutoVectorizingCopyWithAssumedAlignmentILi128EEENS4_14SM90_TMA_STOREES20_S22_S22_EEEvvEEEEvNT_6ParamsE) ;  /* 0xffffff8002dc7950 */ /* 0x000fea0003c3ffff */
        .weak           $__internal_2_$__cuda_sm10x_tcgen05_guardrail_trap_unallocated_columns_being_dealloced
        .type           $__internal_2_$__cuda_sm10x_tcgen05_guardrail_trap_unallocated_columns_being_dealloced,@function
        .size           $__internal_2_$__cuda_sm10x_tcgen05_guardrail_trap_unallocated_columns_being_dealloced,(.L_x_145 - $__internal_2_$__cuda_sm10x_tcgen05_guardrail_trap_unallocated_columns_being_dealloced)
$__internal_2_$__cuda_sm10x_tcgen05_guardrail_trap_unallocated_columns_being_dealloced:
[----:B------:R-:W-:Y:S05]  /*7c90*/  BPT.TRAP 0x1 ;  /* 0x000000040000795c */ /* 0x000fea0000300000 */
[----:B------:R-:W-:-:S04]  /*7ca0*/  HFMA2 R3, -RZ, RZ, 0, 0 ;  /* 0x00000000ff037431 */ /* 0x000fc800000001ff */
[----:B------:R-:W-:Y:S05]  /*7cb0*/  RET.REL.NODEC R2 `(_ZN7cutlass13device_kernelINS_4gemm6kernel13GemmUniversalIN4cute5tupleIJiiiiEEENS1_10collective13CollectiveMmaINS1_35MainloopSm100TmaUmmaWarpSpecializedILi5ELi2ELi4ENS5_IJNS4_1CILi1EEESB_SB_EEEEENS5_IJNSA_ILi64EEENSA_ILi128EEESF_EEENS_12float_e4m3_tENS5_IJlSB_lEEESH_SI_NS4_8TiledMMAINS4_8MMA_AtomIJNS4_10MMA_TraitsINS4_19SM100_MMA_F8F6F4_SSEJSH_SH_fSE_SF_NS4_17integral_constantINS4_4UMMA5MajorELSP_0EEESQ_NSN_INSO_7ScaleInELSR_0EEESS_EEEEEENS4_6LayoutISC_NS5_IJNSA_ILi0EEESW_SW_EEEEENS5_IJNS4_10UnderscoreESZ_SZ_EEEEENS4_13SM90_TMA_LOADENS4_14ComposedLayoutINS4_7SwizzleILi3ELi4ELi3EEENS4_18smem_ptr_flag_bitsILi8EEENSV_INS5_IJNSA_ILi8EEESF_EEENS5_IJSF_SB_EEEEEEEvNS4_8identityES12_S1C_vS1D_EENS_8epilogue10collective18CollectiveEpilogueINS1F_23Sm100TmaWarpSpecializedILi2ELi2ELi32ELb0ELb0EEEJSG_NS5_IJNSV_ISE_SB_EES1K_EEESH_SI_SH_SI_NS1F_6fusion15FusionCallbacksIS1J_NS1M_17LinearCombinationISH_fSH_fLNS_15FloatRoundStyleE2EEESG_S1L_JEEENS4_5SM1004TMEM4LOAD26SM100_TMEM_LOAD_16dp32b32xES12_NS13_INS14_ILi2ELi4ELi3EEES17_NSV_INS5_IJS18_SE_EEENS5_IJSE_SB_EEEEEEENS4_39AutoVectorizingCopyWithAssumedAlignmentILi128EEENS4_14SM90_TMA_STOREES20_S22_S22_EEEvvEEEEvNT_6ParamsE) ;  /* 0xffffff8002d07950 */ /* 0x000fea0003c3ffff */
.L_x_144:
[----:B------:R-:W-:-:S00]  /*7cc0*/  BRA `(.L_x_144) ;  /* 0xfffffffc00fc7947 */ /* 0x000fc0000383ffff */
[----:B------:R-:W-:-:S00]  /*7cd0*/  NOP ;  /* 0x0000000000007918 */ /* 0x000fc00000000000 */
        /* <DEDUP_REMOVED lines=10> */
.L_x_145:


//--------------------- .nv.global.init           --------------------------
	.section	.nv.global.init,"aw",@progbits
.nv.global.init:
	.type		$str$27,@object
	.size		$str$27,($str$28 - $str$27)
$str$27:
        /*0000*/ 	.byte	0x28, 0x61, 0x64, 0x64, 0x72, 0x65, 0x73, 0x73, 0x20, 0x26, 0x20, 0x6d, 0x61, 0x73, 0x6b, 0x29
        /*0010*/ 	.byte	0x20, 0x3d, 0x3d, 0x20, 0x30, 0x00
	.type		$str$28,@object
	.size		$str$28,($str$26 - $str$28)
$str$28:
        /*0016*/ 	.byte	0x2f, 0x74, 0x6d, 0x70, 0x2f, 0x63, 0x75, 0x74, 0x6c, 0x61, 0x73, 0x73, 0x5f, 0x73, 0x77, 0x65
        /*0026*/ 	.byte	0x65, 0x70, 0x5f, 0x73, 0x72, 0x63, 0x2f, 0x69, 0x6e, 0x63, 0x6c, 0x75, 0x64, 0x65, 0x2f, 0x63
        /*0036*/ 	.byte	0x75, 0x74, 0x65, 0x2f, 0x70, 0x6f, 0x69, 0x6e, 0x74, 0x65, 0x72, 0x5f, 0x66, 0x6c, 0x61, 0x67
        /*0046*/ 	.byte	0x67, 0x65, 0x64, 0x2e, 0x68, 0x70, 0x70, 0x00
	.type		$str$26,@object
	.size		$str$26,($str$25 - $str$26)
$str$26:
        /*004e*/ 	.byte	0x2f, 0x74, 0x6d, 0x70, 0x2f, 0x63, 0x75, 0x74, 0x6c, 0x61, 0x73, 0x73, 0x5f, 0x73, 0x77, 0x65
        /*005e*/ 	.byte	0x65, 0x70, 0x5f, 0x73, 0x72, 0x63, 0x2f, 0x69, 0x6e, 0x63, 0x6c, 0x75, 0x64, 0x65, 0x2f, 0x63
        /*006e*/ 	.byte	0x75, 0x74, 0x65, 0x2f, 0x61, 0x74, 0x6f, 0x6d, 0x2f, 0x63, 0x6f, 0x70, 0x79, 0x5f, 0x74, 0x72
        /*007e*/ 	.byte	0x61, 0x69, 0x74, 0x73, 0x5f, 0x73, 0x6d, 0x31, 0x30, 0x30, 0x2e, 0x68, 0x70, 0x70, 0x00
	.type		$str$25,@object
	.size		$str$25,(__unnamed_1 - $str$25)
$str$25:
        /*008d*/ 	.byte	0x28, 0x28, 0x75, 0x69, 0x6e, 0x74, 0x33, 0x32, 0x5f, 0x74, 0x28, 0x74, 0x68, 0x72, 0x65, 0x61
        /*009d*/ 	.byte	0x64, 0x49, 0x64, 0x78, 0x2e, 0x78, 0x29, 0x20, 0x2f, 0x20, 0x33, 0x32, 0x29, 0x20, 0x25, 0x20
        /*00ad*/ 	.byte	0x34, 0x29, 0x20, 0x3d, 0x3d, 0x20, 0x28, 0x28, 0x28, 0x74, 0x6d, 0x65, 0x6d, 0x5f, 0x61, 0x64
        /*00bd*/ 	.byte	0x64, 0x72, 0x20, 0x3e, 0x3e, 0x20, 0x31, 0x36, 0x29, 0x20, 0x2f, 0x20, 0x33, 0x32, 0x29, 0x20
        /*00cd*/ 	.byte	0x25, 0x20, 0x34, 0x29, 0x00
	.type		__unnamed_1,@object
	.size		__unnamed_1,(__unnamed_2 - __unnamed_1)
__unnamed_1:
        /*00d2*/ 	.byte	0x61, 0x75, 0x74, 0x6f, 0x20, 0x63, 0x75, 0x74, 0x65, 0x3a, 0x3a, 0x61, 0x73, 0x5f, 0x70, 0x6f
        /* <DEDUP_REMOVED lines=24> */
        /*0262*/ 	.byte	0x3c, 0x34, 0x30, 0x39, 0x36, 0x3e, 0x3e, 0x3e, 0x3e, 0x5d, 0x00
	.type		__unnamed_2,@object
	.size		__unnamed_2,(.L_2 - __unnamed_2)
__unnamed_2:
        /* <DEDUP_REMOVED lines=40> */
        /*04ed*/ 	.byte	0x74, 0x65, 0x3a, 0x3a, 0x43, 0x3c, 0x30, 0x3e, 0x3e, 0x3e, 0x3e, 0x5d, 0x00
.L_2:


//--------------------- .nv.shared._ZN7cutlass13device_kernelINS_4gemm6kernel13GemmUniversalIN4cute5tupleIJiiiiEEENS1_10collective13CollectiveMmaINS1_35MainloopSm100TmaUmmaWarpSpecializedILi5ELi2ELi4ENS5_IJNS4_1CILi1EEESB_SB_EEEEENS5_IJNSA_ILi64EEENSA_ILi128EEESF_EEENS_12float_e4m3_tENS5_IJlSB_lEEESH_SI_NS4_8TiledMMAINS4_8MMA_AtomIJNS4_10MMA_TraitsINS4_19SM100_MMA_F8F6F4_SSEJSH_SH_fSE_SF_NS4_17integral_constantINS4_4UMMA5MajorELSP_0EEESQ_NSN_INSO_7ScaleInELSR_0EEESS_EEEEEENS4_6LayoutISC_NS5_IJNSA_ILi0EEESW_SW_EEEEENS5_IJNS4_10UnderscoreESZ_SZ_EEEEENS4_13SM90_TMA_LOADENS4_14ComposedLayoutINS4_7SwizzleILi3ELi4ELi3EEENS4_18smem_ptr_flag_bitsILi8EEENSV_INS5_IJNSA_ILi8EEESF_EEENS5_IJSF_SB_EEEEEEEvNS4_8identityES12_S1C_vS1D_EENS_8epilogue10collective18CollectiveEpilogueINS1F_23Sm100TmaWarpSpecializedILi2ELi2ELi32ELb0ELb0EEEJSG_NS5_IJNSV_ISE_SB_EES1K_EEESH_SI_SH_SI_NS1F_6fusion15FusionCallbacksIS1J_NS1M_17LinearCombinationISH_fSH_fLNS_15FloatRoundStyleE2EEESG_S1L_JEEENS4_5SM1004TMEM4LOAD26SM100_TMEM_LOAD_16dp32b32xES12_NS13_INS14_ILi2ELi4ELi3EEES17_NSV_INS5_IJS18_SE_EEENS5_IJSE_SB_EEEEEEENS4_39AutoVectorizingCopyWithAssumedAlignmentILi128EEENS4_14SM90_TMA_STOREES20_S22_S22_EEEvvEEEEvNT_6ParamsE --------------------------
	.section	.nv.shared._ZN7cutlass13device_kernelINS_4gemm6kernel13GemmUniversalIN4cute5tupleIJiiiiEEENS1_10collective13CollectiveMmaINS1_35MainloopSm100TmaUmmaWarpSpecializedILi5ELi2ELi4ENS5_IJNS4_1CILi1EEESB_SB_EEEEENS5_IJNSA_ILi64EEENSA_ILi128EEESF_EEENS_12float_e4m3_tENS5_IJlSB_lEEESH_SI_NS4_8TiledMMAINS4_8MMA_AtomIJNS4_10MMA_TraitsINS4_19SM100_MMA_F8F6F4_SSEJSH_SH_fSE_SF_NS4_17integral_constantINS4_4UMMA5MajorELSP_0EEESQ_NSN_INSO_7ScaleInELSR_0EEESS_EEEEEENS4_6LayoutISC_NS5_IJNSA_ILi0EEESW_SW_EEEEENS5_IJNS4_10UnderscoreESZ_SZ_EEEEENS4_13SM90_TMA_LOADENS4_14ComposedLayoutINS4_7SwizzleILi3ELi4ELi3EEENS4_18smem_ptr_flag_bitsILi8EEENSV_INS5_IJNSA_ILi8EEESF_EEENS5_IJSF_SB_EEEEEEEvNS4_8identityES12_S1C_vS1D_EENS_8epilogue10collective18CollectiveEpilogueINS1F_23Sm100TmaWarpSpecializedILi2ELi2ELi32ELb0ELb0EEEJSG_NS5_IJNSV_ISE_SB_EES1K_EEESH_SI_SH_SI_NS1F_6fusion15FusionCallbacksIS1J_NS1M_17LinearCombinationISH_fSH_fLNS_15FloatRoundStyleE2EEESG_S1L_JEEENS4_5SM1004TMEM4LOAD26SM100_TMEM_LOAD_16dp32b32xES12_NS13_INS14_ILi2ELi4ELi3EEES17_NSV_INS5_IJS18_SE_EEENS5_IJSE_SB_EEEEEEENS4_39AutoVectorizingCopyWithAssumedAlignmentILi128EEENS4_14SM90_TMA_STOREES20_S22_S22_EEEvvEEEEvNT_6ParamsE,"aw",@nobits
	.sectionflags	@""
	.align	16
	.zero		1024


//--------------------- .nv.shared.reserved.0     --------------------------
	.section	.nv.shared.reserved.0,"aw",@nobits
	.weak		__nv_reservedSMEM_offset_0_alias
	.size		__nv_reservedSMEM_offset_0_alias, 0, 64
	.other		__nv_reservedSMEM_offset_0_alias,@"STO_CUDA_RESERVED_SHARED STV_DEFAULT"
__nv_reservedSMEM_offset_0_alias:
	.zero		0
.nv.shared.reserved.0:
	.zero		64
	.weak		__nv_reservedSMEM_tcgen05_partition
	.type		__nv_reservedSMEM_tcgen05_partition,@object
	.size		__nv_reservedSMEM_tcgen05_partition,(.L_0 - __nv_reservedSMEM_tcgen05_partition)
__nv_reservedSMEM_tcgen05_partition:
	.zero		32
.L_0:


//--------------------- .nv.global                --------------------------
	.section	.nv.global,"aw",@nobits
.nv.global:
	.type		_ZN39_INTERNAL_254ac975_4_k_cu_948a660c_79014cute1_E,@object
	.size		_ZN39_INTERNAL_254ac975_4_k_cu_948a660c_79014cute1_E,(_ZN39_INTERNAL_254ac975_4_k_cu_948a660c_79014cuda3std3__45__cpo6cbeginE - _ZN39_INTERNAL_254ac975_4_k_cu_948a660c_79014cute1_E)
_ZN39_INTERNAL_254ac975_4_k_cu_948a660c_79014cute1_E:
	.zero		1
	.type		_ZN39_INTERNAL_254ac975_4_k_cu_948a660c_79014cuda3std3__45__cpo6cbeginE,@object
	.size		_ZN39_INTERNAL_254ac975_4_k_cu_948a660c_79014cuda3std3__45__cpo6cbeginE,(_ZN39_INTERNAL_254ac975_4_k_cu_948a660c_79014cuda3std3__48in_placeE - _ZN39_INTERNAL_254ac975_4_k_cu_948a660c_79014cuda3std3__45__cpo6cbeginE)
_ZN39_INTERNAL_254ac975_4_k_cu_948a660c_79014cuda3std3__45__cpo6cbeginE:
	.zero		1
	.type		_ZN39_INTERNAL_254ac975_4_k_cu_948a660c_79014cuda3std3__48in_placeE,@object
	.size		_ZN39_INTERNAL_254ac975_4_k_cu_948a660c_79014cuda3std3__48in_placeE,(_ZN39_INTERNAL_254ac975_4_k_cu_948a660c_79014cuda3std6ranges3__45__cpo9iter_moveE - _ZN39_INTERNAL_254ac975_4_k_cu_948a660c_79014cuda3std3__48in_placeE)
_ZN39_INTERNAL_254ac975_4_k_cu_948a660c_79014cuda3std3__48in_placeE:
	.zero		1
	.type		_ZN39_INTERNAL_254ac975_4_k_cu_948a660c_79014cuda3std6ranges3__45__cpo9iter_moveE,@object
	.size		_ZN39_INTERNAL_254ac975_4_k_cu_948a660c_79014cuda3std6ranges3__45__cpo9iter_moveE,(_ZN39_INTERNAL_254ac975_4_k_cu_948a660c_79014cuda3std3__45__cpo5beginE - _ZN39_INTERNAL_254ac975_4_k_cu_948a660c_79014cuda3std6ranges3__45__cpo9iter_moveE)
_ZN39_INTERNAL_254ac975_4_k_cu_948a660c_79014cuda3std6ranges3__45__cpo9iter_moveE:
	.zero		1
	.type		_ZN39_INTERNAL_254ac975_4_k_cu_948a660c_79014cuda3std3__45__cpo5beginE,@object
	.size		_ZN39_INTERNAL_254ac975_4_k_cu_948a660c_79014cuda3std3__45__cpo5beginE,(_ZN39_INTERNAL_254ac975_4_k_cu_948a660c_79014cuda3std3__441_GLOBAL__N__254ac975_4_k_cu_948a660c_79016ignoreE - _ZN39_INTERNAL_254ac975_4_k_cu_948a660c_79014cuda3std3__45__cpo5beginE)
_ZN39_INTERNAL_254ac975_4_k_cu_948a660c_79014cuda3std3__45__cpo5beginE:
	.zero		1
	.type		_ZN39_INTERNAL_254ac975_4_k_cu_948a660c_79014cuda3std3__441_GLOBAL__N__254ac975_4_k_cu_948a660c_79016ignoreE,@object
	.size		_ZN39_INTERNAL_254ac975_4_k_cu_948a660c_79014cuda3std3__441_GLOBAL__N__254ac975_4_k_cu_948a660c_79016ignoreE,(_ZN39_INTERNAL_254ac975_4_k_cu_948a660c_79014cute7productE - _ZN39_INTERNAL_254ac975_4_k_cu_948a660c_79014cuda3std3__441_GLOBAL__N__254ac975_4_k_cu_948a660c_79016ignoreE)
_ZN39_INTERNAL_254ac975_4_k_cu_948a660c_79014cuda3std3__441_GLOBAL__N__254ac975_4_k_cu_948a660c_79016ignoreE:
	.zero		1
	.type		_ZN39_INTERNAL_254ac975_4_k_cu_948a660c_79014cute7productE,@object
	.size		_ZN39_INTERNAL_254ac975_4_k_cu_948a660c_79014cute7productE,(_ZN39_INTERNAL_254ac975_4_k_cu_948a660c_79014cuda3std3__45__cpo3endE - _ZN39_INTERNAL_254ac975_4_k_cu_948a660c_79014cute7productE)
_ZN39_INTERNAL_254ac975_4_k_cu_948a660c_79014cute7productE:
	.zero		1
	.type		_ZN39_INTERNAL_254ac975_4_k_cu_948a660c_79014cuda3std3__45__cpo3endE,@object
	.size		_ZN39_INTERNAL_254ac975_4_k_cu_948a660c_79014cuda3std3__45__cpo3endE,(_ZN39_INTERNAL_254ac975_4_k_cu_948a660c_79014cuda3std3__419piecewise_constructE - _ZN39_INTERNAL_254ac975_4_k_cu_948a660c_79014cuda3std3__45__cpo3endE)
_ZN39_INTERNAL_254ac975_4_k_cu_948a660c_79014cuda3std3__45__cpo3endE:
	.zero		1
	.type		_ZN39_INTERNAL_254ac975_4_k_cu_948a660c_79014cuda3std3__419piecewise_constructE,@object
	.size		_ZN39_INTERNAL_254ac975_4_k_cu_948a660c_79014cuda3std3__419piecewise_constructE,(_ZN39_INTERNAL_254ac975_4_k_cu_948a660c_79014cuda3std3__45__cpo4cendE - _ZN39_INTERNAL_254ac975_4_k_cu_948a660c_79014cuda3std3__419piecewise_constructE)
_ZN39_INTERNAL_254ac975_4_k_cu_948a660c_79014cuda3std3__419piecewise_constructE:
	.zero		1
	.type		_ZN39_INTERNAL_254ac975_4_k_cu_948a660c_79014cuda3std3__45__cpo4cendE,@object
	.size		_ZN39_INTERNAL_254ac975_4_k_cu_948a660c_79014cuda3std3__45__cpo4cendE,(_ZN39_INTERNAL_254ac975_4_k_cu_948a660c_79014cuda3std6ranges3__45__cpo4swapE - _ZN39_INTERNAL_254ac975_4_k_cu_948a660c_79014cuda3std3__45__cpo4cendE)
_ZN39_INTERNAL_254ac975_4_k_cu_948a660c_79014cuda3std3__45__cpo4cendE:
	.zero		1
	.type		_ZN39_INTERNAL_254ac975_4_k_cu_948a660c_79014cuda3std6ranges3__45__cpo4swapE,@object
	.size		_ZN39_INTERNAL_254ac975_4_k_cu_948a660c_79014cuda3std6ranges3__45__cpo4swapE,(.L_10 - _ZN39_INTERNAL_254ac975_4_k_cu_948a660c_79014cuda3std6ranges3__45__cpo4swapE)
_ZN39_INTERNAL_254ac975_4_k_cu_948a660c_79014cuda3std6ranges3__45__cpo4swapE:
	.zero		1
.L_10:


//--------------------- .nv.constant0._ZN7cutlass13device_kernelINS_4gemm6kernel13GemmUniversalIN4cute5tupleIJiiiiEEENS1_10collective13CollectiveMmaINS1_35MainloopSm100TmaUmmaWarpSpecializedILi5ELi2ELi4ENS5_IJNS4_1CILi1EEESB_SB_EEEEENS5_IJNSA_ILi64EEENSA_ILi128EEESF_EEENS_12float_e4m3_tENS5_IJlSB_lEEESH_SI_NS4_8TiledMMAINS4_8MMA_AtomIJNS4_10MMA_TraitsINS4_19SM100_MMA_F8F6F4_SSEJSH_SH_fSE_SF_NS4_17integral_constantINS4_4UMMA5MajorELSP_0EEESQ_NSN_INSO_7ScaleInELSR_0EEESS_EEEEEENS4_6LayoutISC_NS5_IJNSA_ILi0EEESW_SW_EEEEENS5_IJNS4_10UnderscoreESZ_SZ_EEEEENS4_13SM90_TMA_LOADENS4_14ComposedLayoutINS4_7SwizzleILi3ELi4ELi3EEENS4_18smem_ptr_flag_bitsILi8EEENSV_INS5_IJNSA_ILi8EEESF_EEENS5_IJSF_SB_EEEEEEEvNS4_8identityES12_S1C_vS1D_EENS_8epilogue10collective18CollectiveEpilogueINS1F_23Sm100TmaWarpSpecializedILi2ELi2ELi32ELb0ELb0EEEJSG_NS5_IJNSV_ISE_SB_EES1K_EEESH_SI_SH_SI_NS1F_6fusion15FusionCallbacksIS1J_NS1M_17LinearCombinationISH_fSH_fLNS_15FloatRoundStyleE2EEESG_S1L_JEEENS4_5SM1004TMEM4LOAD26SM100_TMEM_LOAD_16dp32b32xES12_NS13_INS14_ILi2ELi4ELi3EEES17_NSV_INS5_IJS18_SE_EEENS5_IJSE_SB_EEEEEEENS4_39AutoVectorizingCopyWithAssumedAlignmentILi128EEENS4_14SM90_TMA_STOREES20_S22_S22_EEEvvEEEEvNT_6ParamsE --------------------------
	.section	.nv.constant0._ZN7cutlass13device_kernelINS_4gemm6kernel13GemmUniversalIN4cute5tupleIJiiiiEEENS1_10collective13CollectiveMmaINS1_35MainloopSm100TmaUmmaWarpSpecializedILi5ELi2ELi4ENS5_IJNS4_1CILi1EEESB_SB_EEEEENS5_IJNSA_ILi64EEENSA_ILi128EEESF_EEENS_12float_e4m3_tENS5_IJlSB_lEEESH_SI_NS4_8TiledMMAINS4_8MMA_AtomIJNS4_10MMA_TraitsINS4_19SM100_MMA_F8F6F4_SSEJSH_SH_fSE_SF_NS4_17integral_constantINS4_4UMMA5MajorELSP_0EEESQ_NSN_INSO_7ScaleInELSR_0EEESS_EEEEEENS4_6LayoutISC_NS5_IJNSA_ILi0EEESW_SW_EEEEENS5_IJNS4_10UnderscoreESZ_SZ_EEEEENS4_13SM90_TMA_LOADENS4_14ComposedLayoutINS4_7SwizzleILi3ELi4ELi3EEENS4_18smem_ptr_flag_bitsILi8EEENSV_INS5_IJNSA_ILi8EEESF_EEENS5_IJSF_SB_EEEEEEEvNS4_8identityES12_S1C_vS1D_EENS_8epilogue10collective18CollectiveEpilogueINS1F_23Sm100TmaWarpSpecializedILi2ELi2ELi32ELb0ELb0EEEJSG_NS5_IJNSV_ISE_SB_EES1K_EEESH_SI_SH_SI_NS1F_6fusion15FusionCallbacksIS1J_NS1M_17LinearCombinationISH_fSH_fLNS_15FloatRoundStyleE2EEESG_S1L_JEEENS4_5SM1004TMEM4LOAD26SM100_TMEM_LOAD_16dp32b32xES12_NS13_INS14_ILi2ELi4ELi3EEES17_NSV_INS5_IJS18_SE_EEENS5_IJSE_SB_EEEEEEENS4_39AutoVectorizingCopyWithAssumedAlignmentILi128EEENS4_14SM90_TMA_STOREES20_S22_S22_EEEvvEEEEvNT_6ParamsE,"a",@progbits
	.sectionflags	@""
	.align	4
.nv.constant0._ZN7cutlass13device_kernelINS_4gemm6kernel13GemmUniversalIN4cute5tupleIJiiiiEEENS1_10collective13CollectiveMmaINS1_35MainloopSm100TmaUmmaWarpSpecializedILi5ELi2ELi4ENS5_IJNS4_1CILi1EEESB_SB_EEEEENS5_IJNSA_ILi64EEENSA_ILi128EEESF_EEENS_12float_e4m3_tENS5_IJlSB_lEEESH_SI_NS4_8TiledMMAINS4_8MMA_AtomIJNS4_10MMA_TraitsINS4_19SM100_MMA_F8F6F4_SSEJSH_SH_fSE_SF_NS4_17integral_constantINS4_4UMMA5MajorELSP_0EEESQ_NSN_INSO_7ScaleInELSR_0EEESS_EEEEEENS4_6LayoutISC_NS5_IJNSA_ILi0EEESW_SW_EEEEENS5_IJNS4_10UnderscoreESZ_SZ_EEEEENS4_13SM90_TMA_LOADENS4_14ComposedLayoutINS4_7SwizzleILi3ELi4ELi3EEENS4_18smem_ptr_flag_bitsILi8EEENSV_INS5_IJNSA_ILi8EEESF_EEENS5_IJSF_SB_EEEEEEEvNS4_8identityES12_S1C_vS1D_EENS_8epilogue10collective18CollectiveEpilogueINS1F_23Sm100TmaWarpSpecializedILi2ELi2ELi32ELb0ELb0EEEJSG_NS5_IJNSV_ISE_SB_EES1K_EEESH_SI_SH_SI_NS1F_6fusion15FusionCallbacksIS1J_NS1M_17LinearCombinationISH_fSH_fLNS_15FloatRoundStyleE2EEESG_S1L_JEEENS4_5SM1004TMEM4LOAD26SM100_TMEM_LOAD_16dp32b32xES12_NS13_INS14_ILi2ELi4ELi3EEES17_NSV_INS5_IJS18_SE_EEENS5_IJSE_SB_EEEEEEENS4_39AutoVectorizingCopyWithAssumedAlignmentILi128EEENS4_14SM90_TMA_STOREES20_S22_S22_EEEvvEEEEvNT_6ParamsE:
	.zero		2944


//--------------------- SYMBOLS --------------------------

	.type		.nv.reservedSmem.offset0,@object
	.size		.nv.reservedSmem.offset0,0x4
	.type		.nv.reservedSmem.cap,@object
	.size		.nv.reservedSmem.cap,0x4
	.type		__assertfail,@function
